	.target	sm_90a

	.elftype	@"ET_EXEC"


//--------------------- .note.nv.tkinfo           --------------------------
	.section	.note.nv.tkinfo,"",@"SHT_NOTE"
	.sectionflags	@"SHF_NOTE_NV_TKINFO"
	.tkinfo
        /*0018*/ 	.word	0x00000002
        /*0030*/ 	.string	""
        /*0030*/ 	.string	"ptxas"
        /*0030*/ 	.string	"Cuda compilation tools, release 13.0, V13.0.88"
        /*0030*/ 	.string	"Build cuda_13.0.r13.0/compiler.36424714_0"
        /*0030*/ 	.string	"-arch sm_90a -m 64 "



//--------------------- .note.nv.cuinfo           --------------------------
	.section	.note.nv.cuinfo,"",@"SHT_NOTE"
	.sectionflags	@"SHF_NOTE_NV_CUINFO"
        /*0018*/ 	.short	0x0002
        /*001a*/ 	.short	0x005a
        /*001c*/ 	.short	0x0082
	.zero		2


//--------------------- .nv.info                  --------------------------
	.section	.nv.info,"",@"SHT_CUDA_INFO"
	.align	4


	//----- nvinfo : EIATTR_REGCOUNT
	.align		4
        /*0000*/ 	.byte	0x04, 0x2f
        /*0002*/ 	.short	(.L_15 - .L_14)
	.align		4
.L_14:
        /*0004*/ 	.word	index@(_ZN7cutlass13device_kernelINS_4gemm6kernel13GemmUniversalIN4cute5tupleIJiiiiEEENS1_10collective13CollectiveMmaINS1_34MainloopSm90TmaGmmaWarpSpecializedILi5ENS5_IJNS4_1CILi4EEENSA_ILi1EEESC_EEENS1_35KernelTmaWarpSpecializedCooperativeEEENS5_IJNSA_ILi256EEENSA_ILi64EEENSA_ILi128EEEEEEaNS5_IJlSC_lEEEaSK_NS4_8TiledMMAINS4_8MMA_AtomIJNS4_4SM904GMMA26MMA_64x64x32_S32S8S8_SS_TNEEEENS4_6LayoutINS5_IJNSA_ILi2EEESC_SC_EEENS5_IJSC_NSA_ILi0EEESU_EEEEENS5_IJNS4_10UnderscoreESX_SX_EEEEENS4_13SM90_TMA_LOADENS4_14ComposedLayoutINS4_7SwizzleILi3ELi4ELi3EEENS4_18smem_ptr_flag_bitsILi8EEENSR_INS5_IJNSA_ILi8EEESI_EEENS5_IJSI_SC_EEEEEEEvNS4_8identityENS4_23SM90_TMA_LOAD_MULTICASTES1A_vS1B_EENS_8epilogue10collective6detail29Sm90TmaWarpSpecializedAdapterINS1F_15DefaultEpilogueIaSK_SK_NS1E_6thread17LinearCombinationIaLi1EiiLNS1J_9ScaleType4KindE0ELNS_15FloatRoundStyleE2EaEENS1_15EpilogueDefaultEEEEEvvEEEEvNT_6ParamsE)
        /*0008*/ 	.word	0x000000a8


	//----- nvinfo : EIATTR_FRAME_SIZE
	.align		4
.L_15:
        /*000c*/ 	.byte	0x04, 0x11
        /*000e*/ 	.short	(.L_17 - .L_16)
	.align		4
.L_16:
        /*0010*/ 	.word	index@(_ZN7cutlass13device_kernelINS_4gemm6kernel13GemmUniversalIN4cute5tupleIJiiiiEEENS1_10collective13CollectiveMmaINS1_34MainloopSm90TmaGmmaWarpSpecializedILi5ENS5_IJNS4_1CILi4EEENSA_ILi1EEESC_EEENS1_35KernelTmaWarpSpecializedCooperativeEEENS5_IJNSA_ILi256EEENSA_ILi64EEENSA_ILi128EEEEEEaNS5_IJlSC_lEEEaSK_NS4_8TiledMMAINS4_8MMA_AtomIJNS4_4SM904GMMA26MMA_64x64x32_S32S8S8_SS_TNEEEENS4_6LayoutINS5_IJNSA_ILi2EEESC_SC_EEENS5_IJSC_NSA_ILi0EEESU_EEEEENS5_IJNS4_10UnderscoreESX_SX_EEEEENS4_13SM90_TMA_LOADENS4_14ComposedLayoutINS4_7SwizzleILi3ELi4ELi3EEENS4_18smem_ptr_flag_bitsILi8EEENSR_INS5_IJNSA_ILi8EEESI_EEENS5_IJSI_SC_EEEEEEEvNS4_8identityENS4_23SM90_TMA_LOAD_MULTICASTES1A_vS1B_EENS_8epilogue10collective6detail29Sm90TmaWarpSpecializedAdapterINS1F_15DefaultEpilogueIaSK_SK_NS1E_6thread17LinearCombinationIaLi1EiiLNS1J_9ScaleType4KindE0ELNS_15FloatRoundStyleE2EaEENS1_15EpilogueDefaultEEEEEvvEEEEvNT_6ParamsE)
        /*0014*/ 	.word	0x00000000


	//----- nvinfo : EIATTR_MIN_STACK_SIZE
	.align		4
.L_17:
        /*0018*/ 	.byte	0x04, 0x12
        /*001a*/ 	.short	(.L_19 - .L_18)
	.align		4
.L_18:
        /*001c*/ 	.word	index@(_ZN7cutlass13device_kernelINS_4gemm6kernel13GemmUniversalIN4cute5tupleIJiiiiEEENS1_10collective13CollectiveMmaINS1_34MainloopSm90TmaGmmaWarpSpecializedILi5ENS5_IJNS4_1CILi4EEENSA_ILi1EEESC_EEENS1_35KernelTmaWarpSpecializedCooperativeEEENS5_IJNSA_ILi256EEENSA_ILi64EEENSA_ILi128EEEEEEaNS5_IJlSC_lEEEaSK_NS4_8TiledMMAINS4_8MMA_AtomIJNS4_4SM904GMMA26MMA_64x64x32_S32S8S8_SS_TNEEEENS4_6LayoutINS5_IJNSA_ILi2EEESC_SC_EEENS5_IJSC_NSA_ILi0EEESU_EEEEENS5_IJNS4_10UnderscoreESX_SX_EEEEENS4_13SM90_TMA_LOADENS4_14ComposedLayoutINS4_7SwizzleILi3ELi4ELi3EEENS4_18smem_ptr_flag_bitsILi8EEENSR_INS5_IJNSA_ILi8EEESI_EEENS5_IJSI_SC_EEEEEEEvNS4_8identityENS4_23SM90_TMA_LOAD_MULTICASTES1A_vS1B_EENS_8epilogue10collective6detail29Sm90TmaWarpSpecializedAdapterINS1F_15DefaultEpilogueIaSK_SK_NS1E_6thread17LinearCombinationIaLi1EiiLNS1J_9ScaleType4KindE0ELNS_15FloatRoundStyleE2EaEENS1_15EpilogueDefaultEEEEEvvEEEEvNT_6ParamsE)
        /*0020*/ 	.word	0x00000000
.L_19:


//--------------------- .nv.compat                --------------------------
	.section	.nv.compat,"",@"SHT_CUDA_COMPAT_INFO"
	.align	4
        /*0000*/ 	.byte	0x02, 0x09, 0x01, 0x00, 0x02, 0x02, 0x04, 0x00, 0x02, 0x05, 0x05, 0x00, 0x03, 0x07, 0x01, 0x01
        /*0010*/ 	.byte	0x02, 0x03, 0x01, 0x00, 0x02, 0x06, 0x01, 0x00, 0x04, 0x0b, 0x08, 0x00, 0x00, 0x00, 0x00, 0x00
        /*0020*/ 	.byte	0x00, 0x00, 0x00, 0x00


//--------------------- .nv.info._ZN7cutlass13device_kernelINS_4gemm6kernel13GemmUniversalIN4cute5tupleIJiiiiEEENS1_10collective13CollectiveMmaINS1_34MainloopSm90TmaGmmaWarpSpecializedILi5ENS5_IJNS4_1CILi4EEENSA_ILi1EEESC_EEENS1_35KernelTmaWarpSpecializedCooperativeEEENS5_IJNSA_ILi256EEENSA_ILi64EEENSA_ILi128EEEEEEaNS5_IJlSC_lEEEaSK_NS4_8TiledMMAINS4_8MMA_AtomIJNS4_4SM904GMMA26MMA_64x64x32_S32S8S8_SS_TNEEEENS4_6LayoutINS5_IJNSA_ILi2EEESC_SC_EEENS5_IJSC_NSA_ILi0EEESU_EEEEENS5_IJNS4_10UnderscoreESX_SX_EEEEENS4_13SM90_TMA_LOADENS4_14ComposedLayoutINS4_7SwizzleILi3ELi4ELi3EEENS4_18smem_ptr_flag_bitsILi8EEENSR_INS5_IJNSA_ILi8EEESI_EEENS5_IJSI_SC_EEEEEEEvNS4_8identityENS4_23SM90_TMA_LOAD_MULTICASTES1A_vS1B_EENS_8epilogue10collective6detail29Sm90TmaWarpSpecializedAdapterINS1F_15DefaultEpilogueIaSK_SK_NS1E_6thread17LinearCombinationIaLi1EiiLNS1J_9ScaleType4KindE0ELNS_15FloatRoundStyleE2EaEENS1_15EpilogueDefaultEEEEEvvEEEEvNT_6ParamsE --------------------------
	.section	.nv.info._ZN7cutlass13device_kernelINS_4gemm6kernel13GemmUniversalIN4cute5tupleIJiiiiEEENS1_10collective13CollectiveMmaINS1_34MainloopSm90TmaGmmaWarpSpecializedILi5ENS5_IJNS4_1CILi4EEENSA_ILi1EEESC_EEENS1_35KernelTmaWarpSpecializedCooperativeEEENS5_IJNSA_ILi256EEENSA_ILi64EEENSA_ILi128EEEEEEaNS5_IJlSC_lEEEaSK_NS4_8TiledMMAINS4_8MMA_AtomIJNS4_4SM904GMMA26MMA_64x64x32_S32S8S8_SS_TNEEEENS4_6LayoutINS5_IJNSA_ILi2EEESC_SC_EEENS5_IJSC_NSA_ILi0EEESU_EEEEENS5_IJNS4_10UnderscoreESX_SX_EEEEENS4_13SM90_TMA_LOADENS4_14ComposedLayoutINS4_7SwizzleILi3ELi4ELi3EEENS4_18smem_ptr_flag_bitsILi8EEENSR_INS5_IJNSA_ILi8EEESI_EEENS5_IJSI_SC_EEEEEEEvNS4_8identityENS4_23SM90_TMA_LOAD_MULTICASTES1A_vS1B_EENS_8epilogue10collective6detail29Sm90TmaWarpSpecializedAdapterINS1F_15DefaultEpilogueIaSK_SK_NS1E_6thread17LinearCombinationIaLi1EiiLNS1J_9ScaleType4KindE0ELNS_15FloatRoundStyleE2EaEENS1_15EpilogueDefaultEEEEEvvEEEEvNT_6ParamsE,"",@"SHT_CUDA_INFO"
	.sectionflags	@""
	.align	4


	//----- nvinfo : EIATTR_CUDA_API_VERSION
	.align		4
        /*0000*/ 	.byte	0x04, 0x37
        /*0002*/ 	.short	(.L_21 - .L_20)
.L_20:
        /*0004*/ 	.word	0x00000082


	//----- nvinfo : EIATTR_KPARAM_INFO
	.align		4
.L_21:
        /*0008*/ 	.byte	0x04, 0x17
        /*000a*/ 	.short	(.L_23 - .L_22)
.L_22:
        /*000c*/ 	.word	0x00000000
        /*0010*/ 	.short	0x0000
        /*0012*/ 	.short	0x0070
        /*0014*/ 	.byte	0x00, 0xf0, 0x01, 0x10


	//----- nvinfo : EIATTR_SPARSE_MMA_MASK
	.align		4
.L_23:
        /*0018*/ 	.byte	0x03, 0x50
        /*001a*/ 	.short	0x0000


	//----- nvinfo : EIATTR_MAXREG_COUNT
	.align		4
        /*001c*/ 	.byte	0x03, 0x1b
        /*001e*/ 	.short	0x00a8


	//----- nvinfo : EIATTR_NUM_BARRIERS
	.align		4
        /*0020*/ 	.byte	0x02, 0x4c
        /*0022*/ 	.byte	0x01
	.zero		1


	//----- nvinfo : EIATTR_EXTERNS
	.align		4
        /*0024*/ 	.byte	0x04, 0x0f
        /*0026*/ 	.short	(.L_25 - .L_24)


	//   ....[0]....
	.align		4
.L_24:
        /*0028*/ 	.word	index@(__assertfail)


	//----- nvinfo : EIATTR_MERCURY_ISA_VERSION
	.align		4
.L_25:
        /*002c*/ 	.byte	0x03, 0x5f
        /*002e*/ 	.short	0x0101


	//----- nvinfo : EIATTR_INT_WARP_WIDE_INSTR_OFFSETS
	.align		4
        /*0030*/ 	.byte	0x04, 0x31
        /*0032*/ 	.short	(.L_27 - .L_26)


	//   ....[0]....
.L_26:
        /*0034*/ 	.word	0x000004a0


	//   ....[1]....
        /*0038*/ 	.word	0x000004d0


	//   ....[2]....
        /*003c*/ 	.word	0x00000680


	//----- nvinfo : EIATTR_COOP_GROUP_MASK_REGIDS
	.align		4
.L_27:
        /*0040*/ 	.byte	0x04, 0x29
        /*0042*/ 	.short	(.L_29 - .L_28)


	//   ....[0]....
.L_28:
        /*0044*/ 	.word	0xffffffff


	//   ....[1]....
        /*0048*/ 	.word	0xffffffff


	//   ....[2]....
        /*004c*/ 	.word	0xffffffff


	//   ....[3]....
        /*0050*/ 	.word	0xffffffff


	//   ....[4]....
        /*0054*/ 	.word	0xffffffff


	//   ....[5]....
        /*0058*/ 	.word	0xffffffff


	//----- nvinfo : EIATTR_COOP_GROUP_INSTR_OFFSETS
	.align		4
.L_29:
        /*005c*/ 	.byte	0x04, 0x28
        /*005e*/ 	.short	(.L_31 - .L_30)


	//   ....[0]....
.L_30:
        /*0060*/ 	.word	0x00000060


	//   ....[1]....
        /*0064*/ 	.word	0x00000070


	//   ....[2]....
        /*0068*/ 	.word	0x00000130


	//   ....[3]....
        /*006c*/ 	.word	0x000002f0


	//   ....[4]....
        /*0070*/ 	.word	0x00000830


	//   ....[5]....
        /*0074*/ 	.word	0x00001260


	//----- nvinfo : EIATTR_REG_RECONFIG
	.align		4
.L_31:
        /*0078*/ 	.byte	0x01, 0x54
	.zero		2


	//----- nvinfo : EIATTR_SYSCALL_OFFSETS
	.align		4
        /*007c*/ 	.byte	0x04, 0x46
        /*007e*/ 	.short	(.L_33 - .L_32)


	//   ....[0]....
.L_32:
        /*0080*/ 	.word	0x00001430


	//----- nvinfo : EIATTR_MBARRIER_INSTR_OFFSETS
	.align		4
.L_33:
        /*0084*/ 	.byte	0x04, 0x39
        /*0086*/ 	.short	(.L_35 - .L_34)


	//   ....[0]....
.L_34:
        /*0088*/ 	.word	0x00000230
        /*008c*/ 	.word	0x000000ff
        /*0090*/ 	.word	0x00000000
        /*0094*/ 	.short	0x0100
        /*0096*/ 	.byte	0x08
	.zero		1


	//   ....[1]....
        /*0098*/ 	.word	0x00000240
        /*009c*/ 	.word	0x000000ff
        /*00a0*/ 	.word	0x00000028
        /*00a4*/ 	.short	0x0100
        /*00a6*/ 	.byte	0x08
	.zero		1


	//   ....[2]....
        /*00a8*/ 	.word	0x00000250
        /*00ac*/ 	.word	0x000000ff
        /*00b0*/ 	.word	0x00000008
        /*00b4*/ 	.short	0x0100
        /*00b6*/ 	.byte	0x08
	.zero		1


	//   ....[3]....
        /*00b8*/ 	.word	0x00000260
        /*00bc*/ 	.word	0x000000ff
        /*00c0*/ 	.word	0x00000030
        /*00c4*/ 	.short	0x0100
        /*00c6*/ 	.byte	0x08
	.zero		1


	//   ....[4]....
        /*00c8*/ 	.word	0x00000270
        /*00cc*/ 	.word	0x000000ff
        /*00d0*/ 	.word	0x00000010
        /*00d4*/ 	.short	0x0100
        /*00d6*/ 	.byte	0x08
	.zero		1


	//   ....[5]....
        /*00d8*/ 	.word	0x00000280
        /*00dc*/ 	.word	0x000000ff
        /*00e0*/ 	.word	0x00000038
        /*00e4*/ 	.short	0x0100
        /*00e6*/ 	.byte	0x08
	.zero		1


	//   ....[6]....
        /*00e8*/ 	.word	0x00000290
        /*00ec*/ 	.word	0x000000ff
        /*00f0*/ 	.word	0x00000018
        /*00f4*/ 	.short	0x0100
        /*00f6*/ 	.byte	0x08
	.zero		1


	//   ....[7]....
        /*00f8*/ 	.word	0x000002a0
        /*00fc*/ 	.word	0x000000ff
        /*0100*/ 	.word	0x00000040
        /*0104*/ 	.short	0x0100
        /*0106*/ 	.byte	0x08
	.zero		1


	//   ....[8]....
        /*0108*/ 	.word	0x000002b0
        /*010c*/ 	.word	0x000000ff
        /*0110*/ 	.word	0x00000020
        /*0114*/ 	.short	0x0100
        /*0116*/ 	.byte	0x08
	.zero		1


	//   ....[9]....
        /*0118*/ 	.word	0x000002c0
        /*011c*/ 	.word	0x000000ff
        /*0120*/ 	.word	0x00000048
        /*0124*/ 	.short	0x0100
        /*0126*/ 	.byte	0x08
	.zero		1


	//   ....[10]....
        /*0128*/ 	.word	0x00000710
        /*012c*/ 	.word	0x000000ff
        /*0130*/ 	.word	0x00000060
        /*0134*/ 	.short	0x0100
        /*0136*/ 	.byte	0x06
	.zero		1


	//   ....[11]....
        /*0138*/ 	.word	0x000007b0
        /*013c*/ 	.word	0x000000ff
        /*0140*/ 	.word	0x00000068
        /*0144*/ 	.short	0x0100
        /*0146*/ 	.byte	0x06
	.zero		1


	//   ....[12]....
        /*0148*/ 	.word	0x00001500
        /*014c*/ 	.word	0x00000003
        /*0150*/ 	.word	0x00000000
        /*0154*/ 	.short	0x010a
        /*0156*/ 	.byte	0x3f
	.zero		1


	//   ....[13]....
        /*0158*/ 	.word	0x00001540
        /*015c*/ 	.word	0x00000003
        /*0160*/ 	.word	0x00000000
        /*0164*/ 	.short	0x010a
        /*0166*/ 	.byte	0x3f
	.zero		1


	//   ....[14]....
        /*0168*/ 	.word	0x00001a80
        /*016c*/ 	.word	0x00000005
        /*0170*/ 	.word	0x00000000
        /*0174*/ 	.short	0x010a
        /*0176*/ 	.byte	0x3f
	.zero		1


	//   ....[15]....
        /*0178*/ 	.word	0x00001ac0
        /*017c*/ 	.word	0x00000005
        /*0180*/ 	.word	0x00000000
        /*0184*/ 	.short	0x010a
        /*0186*/ 	.byte	0x3f
	.zero		1


	//   ....[16]....
        /*0188*/ 	.word	0x00001ea0
        /*018c*/ 	.word	0x00000005
        /*0190*/ 	.word	0x00000000
        /*0194*/ 	.short	0x0101
        /*0196*/ 	.byte	0x3f
	.zero		1


	//   ....[17]....
        /*0198*/ 	.word	0x000020c0
        /*019c*/ 	.word	0x00000003
        /*01a0*/ 	.word	0x00000000
        /*01a4*/ 	.short	0x0101
        /*01a6*/ 	.byte	0x3f
	.zero		1


	//   ....[18]....
        /*01a8*/ 	.word	0x00006720
        /*01ac*/ 	.word	0x00000017
        /*01b0*/ 	.word	0x00000028
        /*01b4*/ 	.short	0x010a
        /*01b6*/ 	.byte	0x3f
	.zero		1


	//   ....[19]....
        /*01b8*/ 	.word	0x00006a90
        /*01bc*/ 	.word	0x00000003
        /*01c0*/ 	.word	0x00000068
        /*01c4*/ 	.short	0x0101
        /*01c6*/ 	.byte	0x3f
	.zero		1


	//   ....[20]....
        /*01c8*/ 	.word	0x000071f0
        /*01cc*/ 	.word	0x00000007
        /*01d0*/ 	.word	0x00000000
        /*01d4*/ 	.short	0x010a
        /*01d6*/ 	.byte	0x3f
	.zero		1


	//   ....[21]....
        /*01d8*/ 	.word	0x00007270
        /*01dc*/ 	.word	0x00000008
        /*01e0*/ 	.word	0x00000000
        /*01e4*/ 	.short	0x010a
        /*01e6*/ 	.byte	0x3f
	.zero		1


	//   ....[22]....
        /*01e8*/ 	.word	0x00007300
        /*01ec*/ 	.word	0x00000009
        /*01f0*/ 	.word	0x00000000
        /*01f4*/ 	.short	0x010a
        /*01f6*/ 	.byte	0x3f
	.zero		1


	//   ....[23]....
        /*01f8*/ 	.word	0x00007390
        /*01fc*/ 	.word	0x00000006
        /*0200*/ 	.word	0x00000000
        /*0204*/ 	.short	0x010a
        /*0206*/ 	.byte	0x3f
	.zero		1


	//   ....[24]....
        /*0208*/ 	.word	0x00007420
        /*020c*/ 	.word	0x00000003
        /*0210*/ 	.word	0x00000000
        /*0214*/ 	.short	0x010a
        /*0216*/ 	.byte	0x3f
	.zero		1


	//   ....[25]....
        /*0218*/ 	.word	0x00007480
        /*021c*/ 	.word	0x00000003
        /*0220*/ 	.word	0x00000000
        /*0224*/ 	.short	0x010a
        /*0226*/ 	.byte	0x3f
	.zero		1


	//   ....[26]....
        /*0228*/ 	.word	0x000074d0
        /*022c*/ 	.word	0x00000005
        /*0230*/ 	.word	0x00000000
        /*0234*/ 	.short	0x010a
        /*0236*/ 	.byte	0x3f
	.zero		1


	//   ....[27]....
        /*0238*/ 	.word	0x000075a0
        /*023c*/ 	.word	0x00000017
        /*0240*/ 	.word	0x00000028
        /*0244*/ 	.short	0x010a
        /*0246*/ 	.byte	0x3f
	.zero		1


	//   ....[28]....
        /*0248*/ 	.word	0x00007670
        /*024c*/ 	.word	0x00000007
        /*0250*/ 	.word	0x00000000
        /*0254*/ 	.short	0x010a
        /*0256*/ 	.byte	0x3f
	.zero		1


	//   ....[29]....
        /*0258*/ 	.word	0x000076c0
        /*025c*/ 	.word	0x00000008
        /*0260*/ 	.word	0x00000000
        /*0264*/ 	.short	0x010a
        /*0266*/ 	.byte	0x3f
	.zero		1


	//   ....[30]....
        /*0268*/ 	.word	0x00007710
        /*026c*/ 	.word	0x00000009
        /*0270*/ 	.word	0x00000000
        /*0274*/ 	.short	0x010a
        /*0276*/ 	.byte	0x3f
	.zero		1


	//   ....[31]....
        /*0278*/ 	.word	0x00007760
        /*027c*/ 	.word	0x00000006
        /*0280*/ 	.word	0x00000000
        /*0284*/ 	.short	0x010a
        /*0286*/ 	.byte	0x3f
	.zero		1


	//----- nvinfo : EIATTR_NUM_MBARRIERS
	.align		4
.L_35:
        /*0288*/ 	.byte	0x03, 0x38
        /*028a*/ 	.short	0x000c


	//----- nvinfo : EIATTR_EXIT_INSTR_OFFSETS
	.align		4
        /*028c*/ 	.byte	0x04, 0x1c
        /*028e*/ 	.short	(.L_37 - .L_36)


	//   ....[0]....
.L_36:
        /*0290*/ 	.word	0x00000990


	//   ....[1]....
        /*0294*/ 	.word	0x000011a0


	//   ....[2]....
        /*0298*/ 	.word	0x00005e20


	//   ....[3]....
        /*029c*/ 	.word	0x00006380


	//   ....[4]....
        /*02a0*/ 	.word	0x00007470


	//----- nvinfo : EIATTR_MAX_THREADS
	.align		4
.L_37:
        /*02a4*/ 	.byte	0x04, 0x05
        /*02a6*/ 	.short	(.L_39 - .L_38)
.L_38:
        /*02a8*/ 	.word	0x00000180
        /*02ac*/ 	.word	0x00000001
        /*02b0*/ 	.word	0x00000001


	//----- nvinfo : EIATTR_CRS_STACK_SIZE
	.align		4
.L_39:
        /*02b4*/ 	.byte	0x04, 0x1e
        /*02b6*/ 	.short	(.L_41 - .L_40)
.L_40:
        /*02b8*/ 	.word	0x00000000


	//----- nvinfo : EIATTR_CBANK_PARAM_SIZE
	.align		4
.L_41:
        /*02bc*/ 	.byte	0x03, 0x19
        /*02be*/ 	.short	0x0470


	//----- nvinfo : EIATTR_PARAM_CBANK
	.align		4
        /*02c0*/ 	.byte	0x04, 0x0a
        /*02c2*/ 	.short	(.L_43 - .L_42)
	.align		4
.L_42:
        /*02c4*/ 	.word	index@(.nv.constant0._ZN7cutlass13device_kernelINS_4gemm6kernel13GemmUniversalIN4cute5tupleIJiiiiEEENS1_10collective13CollectiveMmaINS1_34MainloopSm90TmaGmmaWarpSpecializedILi5ENS5_IJNS4_1CILi4EEENSA_ILi1EEESC_EEENS1_35KernelTmaWarpSpecializedCooperativeEEENS5_IJNSA_ILi256EEENSA_ILi64EEENSA_ILi128EEEEEEaNS5_IJlSC_lEEEaSK_NS4_8TiledMMAINS4_8MMA_AtomIJNS4_4SM904GMMA26MMA_64x64x32_S32S8S8_SS_TNEEEENS4_6LayoutINS5_IJNSA_ILi2EEESC_SC_EEENS5_IJSC_NSA_ILi0EEESU_EEEEENS5_IJNS4_10UnderscoreESX_SX_EEEEENS4_13SM90_TMA_LOADENS4_14ComposedLayoutINS4_7SwizzleILi3ELi4ELi3EEENS4_18smem_ptr_flag_bitsILi8EEENSR_INS5_IJNSA_ILi8EEESI_EEENS5_IJSI_SC_EEEEEEEvNS4_8identityENS4_23SM90_TMA_LOAD_MULTICASTES1A_vS1B_EENS_8epilogue10collective6detail29Sm90TmaWarpSpecializedAdapterINS1F_15DefaultEpilogueIaSK_SK_NS1E_6thread17LinearCombinationIaLi1EiiLNS1J_9ScaleType4KindE0ELNS_15FloatRoundStyleE2EaEENS1_15EpilogueDefaultEEEEEvvEEEEvNT_6ParamsE)
        /*02c8*/ 	.short	0x0210
        /*02ca*/ 	.short	0x0470


	//----- nvinfo : EIATTR_SW_WAR
	.align		4
.L_43:
        /*02cc*/ 	.byte	0x04, 0x36
        /*02ce*/ 	.short	(.L_45 - .L_44)
.L_44:
        /*02d0*/ 	.word	0x00000008
.L_45:


//--------------------- .nv.callgraph             --------------------------
	.section	.nv.callgraph,"",@"SHT_CUDA_CALLGRAPH"
	.align	4
	.sectionentsize	8
	.align		4
        /*0000*/ 	.word	0x00000000
	.align		4
        /*0004*/ 	.word	0xffffffff
	.align		4
        /*0008*/ 	.word	index@(_ZN7cutlass13device_kernelINS_4gemm6kernel13GemmUniversalIN4cute5tupleIJiiiiEEENS1_10collective13CollectiveMmaINS1_34MainloopSm90TmaGmmaWarpSpecializedILi5ENS5_IJNS4_1CILi4EEENSA_ILi1EEESC_EEENS1_35KernelTmaWarpSpecializedCooperativeEEENS5_IJNSA_ILi256EEENSA_ILi64EEENSA_ILi128EEEEEEaNS5_IJlSC_lEEEaSK_NS4_8TiledMMAINS4_8MMA_AtomIJNS4_4SM904GMMA26MMA_64x64x32_S32S8S8_SS_TNEEEENS4_6LayoutINS5_IJNSA_ILi2EEESC_SC_EEENS5_IJSC_NSA_ILi0EEESU_EEEEENS5_IJNS4_10UnderscoreESX_SX_EEEEENS4_13SM90_TMA_LOADENS4_14ComposedLayoutINS4_7SwizzleILi3ELi4ELi3EEENS4_18smem_ptr_flag_bitsILi8EEENSR_INS5_IJNSA_ILi8EEESI_EEENS5_IJSI_SC_EEEEEEEvNS4_8identityENS4_23SM90_TMA_LOAD_MULTICASTES1A_vS1B_EENS_8epilogue10collective6detail29Sm90TmaWarpSpecializedAdapterINS1F_15DefaultEpilogueIaSK_SK_NS1E_6thread17LinearCombinationIaLi1EiiLNS1J_9ScaleType4KindE0ELNS_15FloatRoundStyleE2EaEENS1_15EpilogueDefaultEEEEEvvEEEEvNT_6ParamsE)
	.align		4
        /*000c*/ 	.word	index@(__assertfail)
	.align		4
        /*0010*/ 	.word	0x00000000
	.align		4
        /*0014*/ 	.word	0xfffffffe
	.align		4
        /*0018*/ 	.word	0x00000000
	.align		4
        /*001c*/ 	.word	0xfffffffd
	.align		4
        /*0020*/ 	.word	0x00000000
	.align		4
        /*0024*/ 	.word	0xfffffffc


//--------------------- .nv.constant4             --------------------------
	.section	.nv.constant4,"a",@progbits
	.align	8
	.align		8
.nv.constant4:
        /*0000*/ 	.dword	__assertfail
	.align		8
        /*0008*/ 	.dword	__unnamed_1
	.align		8
        /*0010*/ 	.dword	_ZN40_INTERNAL_507595ee_4_k_cu_9891d15d_231064cuda3std3__45__cpo5beginE
	.align		8
        /*0018*/ 	.dword	_ZN40_INTERNAL_507595ee_4_k_cu_9891d15d_231064cuda3std3__45__cpo3endE
	.align		8
        /*0020*/ 	.dword	_ZN40_INTERNAL_507595ee_4_k_cu_9891d15d_231064cuda3std3__45__cpo6cbeginE
	.align		8
        /*0028*/ 	.dword	_ZN40_INTERNAL_507595ee_4_k_cu_9891d15d_231064cuda3std3__45__cpo4cendE
	.align		8
        /*0030*/ 	.dword	_ZN40_INTERNAL_507595ee_4_k_cu_9891d15d_231064cuda3std3__442_GLOBAL__N__507595ee_4_k_cu_9891d15d_231066ignoreE
	.align		8
        /*0038*/ 	.dword	_ZN40_INTERNAL_507595ee_4_k_cu_9891d15d_231064cuda3std3__419piecewise_constructE
	.align		8
        /*0040*/ 	.dword	_ZN40_INTERNAL_507595ee_4_k_cu_9891d15d_231064cuda3std3__48in_placeE
	.align		8
        /*0048*/ 	.dword	_ZN40_INTERNAL_507595ee_4_k_cu_9891d15d_231064cuda3std6ranges3__45__cpo4swapE
	.align		8
        /*0050*/ 	.dword	_ZN40_INTERNAL_507595ee_4_k_cu_9891d15d_231064cuda3std6ranges3__45__cpo9iter_moveE
	.align		8
        /*0058*/ 	.dword	_ZN40_INTERNAL_507595ee_4_k_cu_9891d15d_231064cute7productE
	.align		8
        /*0060*/ 	.dword	_ZN40_INTERNAL_507595ee_4_k_cu_9891d15d_231064cute1_E
	.align		8
        /*0068*/ 	.dword	$str$22
	.align		8
        /*0070*/ 	.dword	$str$23


//--------------------- .text._ZN7cutlass13device_kernelINS_4gemm6kernel13GemmUniversalIN4cute5tupleIJiiiiEEENS1_10collective13CollectiveMmaINS1_34MainloopSm90TmaGmmaWarpSpecializedILi5ENS5_IJNS4_1CILi4EEENSA_ILi1EEESC_EEENS1_35KernelTmaWarpSpecializedCooperativeEEENS5_IJNSA_ILi256EEENSA_ILi64EEENSA_ILi128EEEEEEaNS5_IJlSC_lEEEaSK_NS4_8TiledMMAINS4_8MMA_AtomIJNS4_4SM904GMMA26MMA_64x64x32_S32S8S8_SS_TNEEEENS4_6LayoutINS5_IJNSA_ILi2EEESC_SC_EEENS5_IJSC_NSA_ILi0EEESU_EEEEENS5_IJNS4_10UnderscoreESX_SX_EEEEENS4_13SM90_TMA_LOADENS4_14ComposedLayoutINS4_7SwizzleILi3ELi4ELi3EEENS4_18smem_ptr_flag_bitsILi8EEENSR_INS5_IJNSA_ILi8EEESI_EEENS5_IJSI_SC_EEEEEEEvNS4_8identityENS4_23SM90_TMA_LOAD_MULTICASTES1A_vS1B_EENS_8epilogue10collective6detail29Sm90TmaWarpSpecializedAdapterINS1F_15DefaultEpilogueIaSK_SK_NS1E_6thread17LinearCombinationIaLi1EiiLNS1J_9ScaleType4KindE0ELNS_15FloatRoundStyleE2EaEENS1_15EpilogueDefaultEEEEEvvEEEEvNT_6ParamsE --------------------------
	.section	.text._ZN7cutlass13device_kernelINS_4gemm6kernel13GemmUniversalIN4cute5tupleIJiiiiEEENS1_10collective13CollectiveMmaINS1_34MainloopSm90TmaGmmaWarpSpecializedILi5ENS5_IJNS4_1CILi4EEENSA_ILi1EEESC_EEENS1_35KernelTmaWarpSpecializedCooperativeEEENS5_IJNSA_ILi256EEENSA_ILi64EEENSA_ILi128EEEEEEaNS5_IJlSC_lEEEaSK_NS4_8TiledMMAINS4_8MMA_AtomIJNS4_4SM904GMMA26MMA_64x64x32_S32S8S8_SS_TNEEEENS4_6LayoutINS5_IJNSA_ILi2EEESC_SC_EEENS5_IJSC_NSA_ILi0EEESU_EEEEENS5_IJNS4_10UnderscoreESX_SX_EEEEENS4_13SM90_TMA_LOADENS4_14ComposedLayoutINS4_7SwizzleILi3ELi4ELi3EEENS4_18smem_ptr_flag_bitsILi8EEENSR_INS5_IJNSA_ILi8EEESI_EEENS5_IJSI_SC_EEEEEEEvNS4_8identityENS4_23SM90_TMA_LOAD_MULTICASTES1A_vS1B_EENS_8epilogue10collective6detail29Sm90TmaWarpSpecializedAdapterINS1F_15DefaultEpilogueIaSK_SK_NS1E_6thread17LinearCombinationIaLi1EiiLNS1J_9ScaleType4KindE0ELNS_15FloatRoundStyleE2EaEENS1_15EpilogueDefaultEEEEEvvEEEEvNT_6ParamsE,"ax",@progbits
	.align	128
.text._ZN7cutlass13device_kernelINS_4gemm6kernel13GemmUniversalIN4cute5tupleIJiiiiEEENS1_10collective13CollectiveMmaINS1_34MainloopSm90TmaGmmaWarpSpecializedILi5ENS5_IJNS4_1CILi4EEENSA_ILi1EEESC_EEENS1_35KernelTmaWarpSpecializedCooperativeEEENS5_IJNSA_ILi256EEENSA_ILi64EEENSA_ILi128EEEEEEaNS5_IJlSC_lEEEaSK_NS4_8TiledMMAINS4_8MMA_AtomIJNS4_4SM904GMMA26MMA_64x64x32_S32S8S8_SS_TNEEEENS4_6LayoutINS5_IJNSA_ILi2EEESC_SC_EEENS5_IJSC_NSA_ILi0EEESU_EEEEENS5_IJNS4_10UnderscoreESX_SX_EEEEENS4_13SM90_TMA_LOADENS4_14ComposedLayoutINS4_7SwizzleILi3ELi4ELi3EEENS4_18smem_ptr_flag_bitsILi8EEENSR_INS5_IJNSA_ILi8EEESI_EEENS5_IJSI_SC_EEEEEEEvNS4_8identityENS4_23SM90_TMA_LOAD_MULTICASTES1A_vS1B_EENS_8epilogue10collective6detail29Sm90TmaWarpSpecializedAdapterINS1F_15DefaultEpilogueIaSK_SK_NS1E_6thread17LinearCombinationIaLi1EiiLNS1J_9ScaleType4KindE0ELNS_15FloatRoundStyleE2EaEENS1_15EpilogueDefaultEEEEEvvEEEEvNT_6ParamsE:
        .type           _ZN7cutlass13device_kernelINS_4gemm6kernel13GemmUniversalIN4cute5tupleIJiiiiEEENS1_10collective13CollectiveMmaINS1_34MainloopSm90TmaGmmaWarpSpecializedILi5ENS5_IJNS4_1CILi4EEENSA_ILi1EEESC_EEENS1_35KernelTmaWarpSpecializedCooperativeEEENS5_IJNSA_ILi256EEENSA_ILi64EEENSA_ILi128EEEEEEaNS5_IJlSC_lEEEaSK_NS4_8TiledMMAINS4_8MMA_AtomIJNS4_4SM904GMMA26MMA_64x64x32_S32S8S8_SS_TNEEEENS4_6LayoutINS5_IJNSA_ILi2EEESC_SC_EEENS5_IJSC_NSA_ILi0EEESU_EEEEENS5_IJNS4_10UnderscoreESX_SX_EEEEENS4_13SM90_TMA_LOADENS4_14ComposedLayoutINS4_7SwizzleILi3ELi4ELi3EEENS4_18smem_ptr_flag_bitsILi8EEENSR_INS5_IJNSA_ILi8EEESI_EEENS5_IJSI_SC_EEEEEEEvNS4_8identityENS4_23SM90_TMA_LOAD_MULTICASTES1A_vS1B_EENS_8epilogue10collective6detail29Sm90TmaWarpSpecializedAdapterINS1F_15DefaultEpilogueIaSK_SK_NS1E_6thread17LinearCombinationIaLi1EiiLNS1J_9ScaleType4KindE0ELNS_15FloatRoundStyleE2EaEENS1_15EpilogueDefaultEEEEEvvEEEEvNT_6ParamsE,@function
        .size           _ZN7cutlass13device_kernelINS_4gemm6kernel13GemmUniversalIN4cute5tupleIJiiiiEEENS1_10collective13CollectiveMmaINS1_34MainloopSm90TmaGmmaWarpSpecializedILi5ENS5_IJNS4_1CILi4EEENSA_ILi1EEESC_EEENS1_35KernelTmaWarpSpecializedCooperativeEEENS5_IJNSA_ILi256EEENSA_ILi64EEENSA_ILi128EEEEEEaNS5_IJlSC_lEEEaSK_NS4_8TiledMMAINS4_8MMA_AtomIJNS4_4SM904GMMA26MMA_64x64x32_S32S8S8_SS_TNEEEENS4_6LayoutINS5_IJNSA_ILi2EEESC_SC_EEENS5_IJSC_NSA_ILi0EEESU_EEEEENS5_IJNS4_10UnderscoreESX_SX_EEEEENS4_13SM90_TMA_LOADENS4_14ComposedLayoutINS4_7SwizzleILi3ELi4ELi3EEENS4_18smem_ptr_flag_bitsILi8EEENSR_INS5_IJNSA_ILi8EEESI_EEENS5_IJSI_SC_EEEEEEEvNS4_8identityENS4_23SM90_TMA_LOAD_MULTICASTES1A_vS1B_EENS_8epilogue10collective6detail29Sm90TmaWarpSpecializedAdapterINS1F_15DefaultEpilogueIaSK_SK_NS1E_6thread17LinearCombinationIaLi1EiiLNS1J_9ScaleType4KindE0ELNS_15FloatRoundStyleE2EaEENS1_15EpilogueDefaultEEEEEvvEEEEvNT_6ParamsE,(.L_x_205 - _ZN7cutlass13device_kernelINS_4gemm6kernel13GemmUniversalIN4cute5tupleIJiiiiEEENS1_10collective13CollectiveMmaINS1_34MainloopSm90TmaGmmaWarpSpecializedILi5ENS5_IJNS4_1CILi4EEENSA_ILi1EEESC_EEENS1_35KernelTmaWarpSpecializedCooperativeEEENS5_IJNSA_ILi256EEENSA_ILi64EEENSA_ILi128EEEEEEaNS5_IJlSC_lEEEaSK_NS4_8TiledMMAINS4_8MMA_AtomIJNS4_4SM904GMMA26MMA_64x64x32_S32S8S8_SS_TNEEEENS4_6LayoutINS5_IJNSA_ILi2EEESC_SC_EEENS5_IJSC_NSA_ILi0EEESU_EEEEENS5_IJNS4_10UnderscoreESX_SX_EEEEENS4_13SM90_TMA_LOADENS4_14ComposedLayoutINS4_7SwizzleILi3ELi4ELi3EEENS4_18smem_ptr_flag_bitsILi8EEENSR_INS5_IJNSA_ILi8EEESI_EEENS5_IJSI_SC_EEEEEEEvNS4_8identityENS4_23SM90_TMA_LOAD_MULTICASTES1A_vS1B_EENS_8epilogue10collective6detail29Sm90TmaWarpSpecializedAdapterINS1F_15DefaultEpilogueIaSK_SK_NS1E_6thread17LinearCombinationIaLi1EiiLNS1J_9ScaleType4KindE0ELNS_15FloatRoundStyleE2EaEENS1_15EpilogueDefaultEEEEEvvEEEEvNT_6ParamsE)
        .other          _ZN7cutlass13device_kernelINS_4gemm6kernel13GemmUniversalIN4cute5tupleIJiiiiEEENS1_10collective13CollectiveMmaINS1_34MainloopSm90TmaGmmaWarpSpecializedILi5ENS5_IJNS4_1CILi4EEENSA_ILi1EEESC_EEENS1_35KernelTmaWarpSpecializedCooperativeEEENS5_IJNSA_ILi256EEENSA_ILi64EEENSA_ILi128EEEEEEaNS5_IJlSC_lEEEaSK_NS4_8TiledMMAINS4_8MMA_AtomIJNS4_4SM904GMMA26MMA_64x64x32_S32S8S8_SS_TNEEEENS4_6LayoutINS5_IJNSA_ILi2EEESC_SC_EEENS5_IJSC_NSA_ILi0EEESU_EEEEENS5_IJNS4_10UnderscoreESX_SX_EEEEENS4_13SM90_TMA_LOADENS4_14ComposedLayoutINS4_7SwizzleILi3ELi4ELi3EEENS4_18smem_ptr_flag_bitsILi8EEENSR_INS5_IJNSA_ILi8EEESI_EEENS5_IJSI_SC_EEEEEEEvNS4_8identityENS4_23SM90_TMA_LOAD_MULTICASTES1A_vS1B_EENS_8epilogue10collective6detail29Sm90TmaWarpSpecializedAdapterINS1F_15DefaultEpilogueIaSK_SK_NS1E_6thread17LinearCombinationIaLi1EiiLNS1J_9ScaleType4KindE0ELNS_15FloatRoundStyleE2EaEENS1_15EpilogueDefaultEEEEEvvEEEEvNT_6ParamsE,@"STO_CUDA_ENTRY STV_DEFAULT"
_ZN7cutlass13device_kernelINS_4gemm6kernel13GemmUniversalIN4cute5tupleIJiiiiEEENS1_10collective13CollectiveMmaINS1_34MainloopSm90TmaGmmaWarpSpecializedILi5ENS5_IJNS4_1CILi4EEENSA_ILi1EEESC_EEENS1_35KernelTmaWarpSpecializedCooperativeEEENS5_IJNSA_ILi256EEENSA_ILi64EEENSA_ILi128EEEEEEaNS5_IJlSC_lEEEaSK_NS4_8TiledMMAINS4_8MMA_AtomIJNS4_4SM904GMMA26MMA_64x64x32_S32S8S8_SS_TNEEEENS4_6LayoutINS5_IJNSA_ILi2EEESC_SC_EEENS5_IJSC_NSA_ILi0EEESU_EEEEENS5_IJNS4_10UnderscoreESX_SX_EEEEENS4_13SM90_TMA_LOADENS4_14ComposedLayoutINS4_7SwizzleILi3ELi4ELi3EEENS4_18smem_ptr_flag_bitsILi8EEENSR_INS5_IJNSA_ILi8EEESI_EEENS5_IJSI_SC_EEEEEEEvNS4_8identityENS4_23SM90_TMA_LOAD_MULTICASTES1A_vS1B_EENS_8epilogue10collective6detail29Sm90TmaWarpSpecializedAdapterINS1F_15DefaultEpilogueIaSK_SK_NS1E_6thread17LinearCombinationIaLi1EiiLNS1J_9ScaleType4KindE0ELNS_15FloatRoundStyleE2EaEENS1_15EpilogueDefaultEEEEEvvEEEEvNT_6ParamsE:
[----:B------:R-:W0:Y:S01]  /*0000*/  LDC R1, c[0x0][0x28] ;  /* 0x00000a00ff017b82 */ /* 0x000e220000000800 */
[----:B------:R-:W1:Y:S01]  /*0010*/  S2R R18, SR_TID.X ;  /* 0x0000000000127919 */ /* 0x000e620000002100 */
[----:B------:R-:W-:Y:S01]  /*0020*/  ELECT P0, URZ, PT ;  /* 0x00000000003f782f */ /* 0x000fe20003800000 */
[----:B------:R-:W-:Y:S01]  /*0030*/  BSSY B0, `(.L_x_0) ;  /* 0x000000f000007945 */ /* 0x000fe20003800000 */
[--C-:B-1----:R-:W-:Y:S02]  /*0040*/  SHF.R.U32.HI R0, RZ, 0x5, R18.reuse ;  /* 0x00000005ff007819 */ /* 0x102fe40000011612 */
[----:B------:R-:W-:-:S03]  /*0050*/  SHF.R.U32.HI R3, RZ, 0x7, R18 ;  /* 0x00000007ff037819 */ /* 0x000fc60000011612 */
[----:B------:R-:W1:Y:S04]  /*0060*/  SHFL.IDX PT, R2, R0, RZ, 0x1f ;  /* 0x00001fff00027589 */ /* 0x000e6800000e0000 */
[----:B------:R2:W3:Y:S01]  /*0070*/  SHFL.IDX PT, R5, R3, RZ, 0x1f ;  /* 0x00001fff03057589 */ /* 0x0004e200000e0000 */
[----:B-1----:R-:W-:-:S13]  /*0080*/  ISETP.NE.OR P0, PT, R2, RZ, !P0 ;  /* 0x000000ff0200720c */ /* 0x002fda0004705670 */
[----:B0-23--:R-:W-:Y:S05]  /*0090*/  @P0 BRA `(.L_x_1) ;  /* 0x0000000000200947 */ /* 0x00dfea0003800000 */
[----:B------:R-:W-:Y:S02]  /*00a0*/  ULDC.64 UR4, c[0x0][0x198] ;  /* 0x0000660000047ab9 */ /* 0x000fe40000000a00 */
[----:B------:R-:W-:Y:S02]  /*00b0*/  UIADD3 UR6, UP0, UR4, 0xf0, URZ ;  /* 0x000000f004067890 */ /* 0x000fe4000ff1e03f */
[----:B------:R-:W-:Y:S02]  /*00c0*/  UIADD3 UR4, UP1, UR4, 0x1f0, URZ ;  /* 0x000001f004047890 */ /* 0x000fe4000ff3e03f */
[----:B------:R-:W-:Y:S02]  /*00d0*/  UIADD3.X UR7, URZ, UR5, URZ, UP0, !UPT ;  /* 0x000000053f077290 */ /* 0x000fe400087fe43f */
[----:B------:R-:W-:-:S07]  /*00e0*/  UIADD3.X UR5, URZ, UR5, URZ, UP1, !UPT ;  /* 0x000000053f057290 */ /* 0x000fce0008ffe43f */
[----:B------:R0:W-:Y:S02]  /*00f0*/  UTMACCTL.PF [UR6] ;  /* 0x00000000060079b9 */ /* 0x0001e40008040000 */
[----:B------:R0:W-:Y:S02]  /*0100*/  UTMACCTL.PF [UR4] ;  /* 0x00000000040079b9 */ /* 0x0001e40008040000 */
[----:B0-----:R-:W-:Y:S01]  /*0110*/  NOP ;  /* 0x0000000000007918 */ /* 0x001fe20000000000 */
.L_x_1:
[----:B------:R-:W-:Y:S05]  /*0120*/  BSYNC B0 ;  /* 0x0000000000007941 */ /* 0x000fea0003800000 */
.L_x_0:
[----:B------:R-:W0:Y:S02]  /*0130*/  SHFL.IDX PT, R3, R0, RZ, 0x1f ;  /* 0x00001fff00037589 */ /* 0x000e2400000e0000 */
[----:B0-----:R-:W-:-:S13]  /*0140*/  ISETP.NE.AND P0, PT, R3, RZ, PT ;  /* 0x000000ff0300720c */ /* 0x001fda0003f05270 */
[----:B------:R-:W-:Y:S05]  /*0150*/  @P0 BRA `(.L_x_2) ;  /* 0x0000000000600947 */ /* 0x000fea0003800000 */
[----:B------:R-:W0:Y:S01]  /*0160*/  S2UR UR8, SR_CgaCtaId ;  /* 0x00000000000879c3 */ /* 0x000e220000008800 */
[----:B------:R-:W-:Y:S01]  /*0170*/  UMOV UR4, 0x400 ;  /* 0x0000040000047882 */ /* 0x000fe20000000000 */
[----:B------:R-:W-:Y:S01]  /*0180*/  UMOV UR5, 0x1 ;  /* 0x0000000100057882 */ /* 0x000fe20000000000 */
[----:B------:R-:W-:Y:S01]  /*0190*/  UMOV UR6, 0x8 ;  /* 0x0000000800067882 */ /* 0x000fe20000000000 */
[----:B------:R-:W-:Y:S01]  /*01a0*/  ELECT P0, URZ, PT ;  /* 0x00000000003f782f */ /* 0x000fe20003800000 */
[----:B------:R-:W-:-:S04]  /*01b0*/  UIADD3 UR6, -UR6, 0x100000, URZ ;  /* 0x0010000006067890 */ /* 0x000fc8000fffe13f */
[----:B------:R-:W-:Y:S02]  /*01c0*/  USHF.L.U32 UR7, UR6, 0xb, URZ ;  /* 0x0000000b06077899 */ /* 0x000fe4000800063f */
[----:B------:R-:W-:Y:S02]  /*01d0*/  USHF.L.U32 UR6, UR6, 0x1, URZ ;  /* 0x0000000106067899 */ /* 0x000fe4000800063f */
[----:B0-----:R-:W-:Y:S02]  /*01e0*/  ULEA UR8, UR8, UR4, 0x18 ;  /* 0x0000000408087291 */ /* 0x001fe4000f8ec03f */
[----:B------:R-:W-:-:S04]  /*01f0*/  UIADD3 UR4, -UR5, 0x100000, URZ ;  /* 0x0010000005047890 */ /* 0x000fc8000fffe13f */
[----:B------:R-:W-:Y:S02]  /*0200*/  USHF.L.U32 UR5, UR4, 0xb, URZ ;  /* 0x0000000b04057899 */ /* 0x000fe4000800063f */
[----:B------:R-:W-:Y:S01]  /*0210*/  USHF.L.U32 UR4, UR4, 0x1, URZ ;  /* 0x0000000104047899 */ /* 0x000fe2000800063f */
[----:B------:R-:W0:Y:S11]  /*0220*/  FENCE.VIEW.ASYNC.S ;  /* 0x00000000000073c6 */ /* 0x000e360000000000 */
[----:B0-----:R0:W1:Y:S01]  /*0230*/  SYNCS.EXCH.64 URZ, [UR8], UR4 ;  /* 0x00000004083f75b2 */ /* 0x0010620008000100 */
[----:B------:R0:W2:Y:S01]  /*0240*/  SYNCS.EXCH.64 URZ, [UR8+0x28], UR6 ;  /* 0x00002806083f75b2 */ /* 0x0000a20008000100 */
[----:B------:R0:W3:Y:S01]  /*0250*/  SYNCS.EXCH.64 URZ, [UR8+0x8], UR4 ;  /* 0x00000804083f75b2 */ /* 0x0000e20008000100 */
[----:B------:R0:W4:Y:S01]  /*0260*/  SYNCS.EXCH.64 URZ, [UR8+0x30], UR6 ;  /* 0x00003006083f75b2 */ /* 0x0001220008000100 */
[----:B------:R0:W0:Y:S01]  /*0270*/  SYNCS.EXCH.64 URZ, [UR8+0x10], UR4 ;  /* 0x00001004083f75b2 */ /* 0x0000220008000100 */
[----:B------:R0:W0:Y:S01]  /*0280*/  SYNCS.EXCH.64 URZ, [UR8+0x38], UR6 ;  /* 0x00003806083f75b2 */ /* 0x0000220008000100 */
[----:B------:R0:W0:Y:S01]  /*0290*/  SYNCS.EXCH.64 URZ, [UR8+0x18], UR4 ;  /* 0x00001804083f75b2 */ /* 0x0000220008000100 */
[----:B------:R0:W0:Y:S01]  /*02a0*/  SYNCS.EXCH.64 URZ, [UR8+0x40], UR6 ;  /* 0x00004006083f75b2 */ /* 0x0000220008000100 */
[----:B------:R0:W0:Y:S01]  /*02b0*/  SYNCS.EXCH.64 URZ, [UR8+0x20], UR4 ;  /* 0x00002004083f75b2 */ /* 0x0000220008000100 */
[----:B------:R0:W0:Y:S01]  /*02c0*/  SYNCS.EXCH.64 URZ, [UR8+0x48], UR6 ;  /* 0x00004806083f75b2 */ /* 0x0000220008000100 */
[----:B------:R-:W-:Y:S01]  /*02d0*/  NOP ;  /* 0x0000000000007918 */ /* 0x000fe20000000000 */
.L_x_2:
[----:B------:R-:W-:Y:S01]  /*02e0*/  SHF.R.S32.HI R7, RZ, 0x1f, R18 ;  /* 0x0000001fff077819 */ /* 0x000fe20000011412 */
[----:B------:R-:W5:Y:S01]  /*02f0*/  SHFL.IDX PT, R0, R0, RZ, 0x1f ;  /* 0x00001fff00007589 */ /* 0x000f6200000e0000 */
[----:B0-----:R-:W0:Y:S01]  /*0300*/  S2UR UR8, SR_CTAID.X ;  /* 0x00000000000879c3 */ /* 0x001e220000002500 */
[----:B------:R-:W-:Y:S02]  /*0310*/  ELECT P0, URZ, PT ;  /* 0x00000000003f782f */ /* 0x000fe40003800000 */
[----:B------:R-:W-:Y:S01]  /*0320*/  LEA.HI R7, R7, R18, RZ, 0x7 ;  /* 0x0000001207077211 */ /* 0x000fe200078f38ff */
[----:B------:R-:W1:Y:S01]  /*0330*/  S2R R4, SR_CTAID.Y ;  /* 0x0000000000047919 */ /* 0x000e620000002600 */
[----:B------:R-:W-:Y:S01]  /*0340*/  SHF.R.S32.HI R8, RZ, 0x1f, R3 ;  /* 0x0000001fff087819 */ /* 0x000fe20000011403 */
[----:B------:R-:W-:Y:S01]  /*0350*/  ULDC UR4, c[0x0][0x150] ;  /* 0x0000540000047ab9 */ /* 0x000fe20000000800 */
[----:B------:R-:W-:Y:S01]  /*0360*/  LOP3.LUT R7, R7, 0xffffff80, RZ, 0xc0, !PT ;  /* 0xffffff8007077812 */ /* 0x000fe200078ec0ff */
[----:B------:R-:W-:Y:S01]  /*0370*/  NOP ;  /* 0x0000000000007918 */ /* 0x000fe20000000000 */
[----:B------:R-:W-:Y:S01]  /*0380*/  LEA.HI R8, R8, R3, RZ, 0x2 ;  /* 0x0000000308087211 */ /* 0x000fe200078f10ff */
[----:B------:R-:W2:Y:S01]  /*0390*/  LDC R10, c[0x0][0x144] ;  /* 0x00005100ff0a7b82 */ /* 0x000ea20000000800 */
[----:B------:R-:W-:Y:S01]  /*03a0*/  NOP ;  /* 0x0000000000007918 */ /* 0x000fe20000000000 */
[----:B------:R-:W-:Y:S01]  /*03b0*/  IMAD.IADD R6, R18, 0x1, -R7 ;  /* 0x0000000112067824 */ /* 0x000fe200078e0a07 */
[----:B------:R-:W-:Y:S01]  /*03c0*/  LOP3.LUT R8, R8, 0x3ffffffc, RZ, 0xc0, !PT ;  /* 0x3ffffffc08087812 */ /* 0x000fe200078ec0ff */
[----:B------:R-:W-:Y:S01]  /*03d0*/  IMAD.MOV.U32 R23, RZ, RZ, 0x1 ;  /* 0x00000001ff177424 */ /* 0x000fe200078e00ff */
[----:B------:R-:W-:-:S02]  /*03e0*/  ISETP.NE.AND P3, PT, R5, RZ, PT ;  /* 0x000000ff0500720c */ /* 0x000fc40003f65270 */
[----:B------:R-:W-:Y:S01]  /*03f0*/  SHF.R.S32.HI R7, RZ, 0x1f, R6 ;  /* 0x0000001fff077819 */ /* 0x000fe20000011406 */
[----:B------:R-:W-:Y:S01]  /*0400*/  IMAD.IADD R8, R3, 0x1, -R8 ;  /* 0x0000000103087824 */ /* 0x000fe200078e0a08 */
[----:B------:R-:W3:Y:S02]  /*0410*/  LDC R12, c[0x0][0x140] ;  /* 0x00005000ff0c7b82 */ /* 0x000ee40000000800 */
[----:B------:R-:W-:Y:S02]  /*0420*/  LEA.HI R7, R7, R6, RZ, 0x3 ;  /* 0x0000000607077211 */ /* 0x000fe400078f18ff */
[----:B-----5:R-:W-:Y:S02]  /*0430*/  ISETP.NE.OR P0, PT, R0, RZ, !P0 ;  /* 0x000000ff0000720c */ /* 0x020fe40004705670 */
[--C-:B------:R-:W-:Y:S02]  /*0440*/  SHF.R.S32.HI R0, RZ, 0x3, R7.reuse ;  /* 0x00000003ff007819 */ /* 0x100fe40000011407 */
[----:B------:R-:W-:-:S02]  /*0450*/  SHF.R.S32.HI R7, RZ, 0x1f, R7 ;  /* 0x0000001fff077819 */ /* 0x000fc40000011407 */
[----:B0-----:R-:W-:Y:S02]  /*0460*/  I2FP.F32.U32 R9, UR8 ;  /* 0x0000000800097c45 */ /* 0x001fe40008201000 */
[----:B------:R-:W-:-:S03]  /*0470*/  LEA.HI R7, R7, R0, RZ, 0x2 ;  /* 0x0000000007077211 */ /* 0x000fc600078f10ff */
[----:B------:R-:W-:Y:S01]  /*0480*/  FMUL R9, R9, UR4 ;  /* 0x0000000409097c20 */ /* 0x000fe20008400000 */
[----:B------:R-:W-:Y:S01]  /*0490*/  LOP3.LUT R7, R7, 0xfffffffc, RZ, 0xc0, !PT ;  /* 0xfffffffc07077812 */ /* 0x000fe200078ec0ff */
[----:B------:R-:W-:Y:S01]  /*04a0*/  VOTEU.ALL UP0, P0 ;  /* 0x00000000003f7886 */ /* 0x000fe20000000000 */
[----:B-1----:R-:W-:Y:S01]  /*04b0*/  I2FP.F32.U32 R11, R4 ;  /* 0x00000004000b7245 */ /* 0x002fe20000201000 */
[----:B------:R-:W-:Y:S01]  /*04c0*/  ULDC UR4, c[0x0][0x154] ;  /* 0x0000550000047ab9 */ /* 0x000fe20000000800 */
[----:B------:R-:W-:Y:S01]  /*04d0*/  VOTEU.ALL UP1, P0 ;  /* 0x00000000003f7886 */ /* 0x000fe20000020000 */
[----:B------:R-:W-:Y:S01]  /*04e0*/  IMAD.IADD R7, R0, 0x1, -R7 ;  /* 0x0000000100077824 */ /* 0x000fe200078e0a07 */
[----:B------:R-:W0:Y:S01]  /*04f0*/  F2I.U32.TRUNC.NTZ R9, R9 ;  /* 0x0000000900097305 */ /* 0x000e22000020f000 */
[----:B------:R-:W1:Y:S01]  /*0500*/  @!UP0 S2UR UR7, SR_CgaCtaId ;  /* 0x00000000000789c3 */ /* 0x000e620000008800 */
[----:B------:R-:W-:Y:S01]  /*0510*/  @!UP0 UMOV UR6, 0x400 ;  /* 0x0000040000068882 */ /* 0x000fe20000000000 */
[----:B------:R-:W-:Y:S01]  /*0520*/  IMAD R8, R8, 0x4, R7 ;  /* 0x0000000408087824 */ /* 0x000fe200078e0207 */
[----:B---3--:R-:W-:-:S04]  /*0530*/  ISETP.EQ.U32.AND P2, PT, R12, 0x1, PT ;  /* 0x000000010c00780c */ /* 0x008fc80003f42070 */
[----:B------:R-:W-:-:S04]  /*0540*/  SHF.R.S32.HI R3, RZ, 0x1f, R8 ;  /* 0x0000001fff037819 */ /* 0x000fc80000011408 */
[----:B------:R-:W-:Y:S01]  /*0550*/  LEA.HI R0, R3, R8, RZ, 0x2 ;  /* 0x0000000803007211 */ /* 0x000fe200078f10ff */
[----:B0-----:R-:W-:-:S03]  /*0560*/  IMAD.MOV R7, RZ, RZ, -R9 ;  /* 0x000000ffff077224 */ /* 0x001fc600078e0a09 */
[----:B------:R-:W-:Y:S01]  /*0570*/  LOP3.LUT R9, R0, 0xfffffffc, RZ, 0xc0, !PT ;  /* 0xfffffffc00097812 */ /* 0x000fe200078ec0ff */
[----:B--2---:R-:W-:Y:S02]  /*0580*/  IMAD R3, R10, R7, UR8 ;  /* 0x000000080a037e24 */ /* 0x004fe4000f8e0207 */
[----:B------:R-:W-:Y:S02]  /*0590*/  FMUL R10, R11, UR4 ;  /* 0x000000040b0a7c20 */ /* 0x000fe40008400000 */
[C---:B------:R-:W-:Y:S01]  /*05a0*/  IMAD.IADD R0, R8.reuse, 0x1, -R9 ;  /* 0x0000000108007824 */ /* 0x040fe200078e0a09 */
[----:B------:R-:W0:Y:S01]  /*05b0*/  LDC R7, c[0x0][0x148] ;  /* 0x00005200ff077b82 */ /* 0x000e220000000800 */
[----:B------:R-:W-:Y:S01]  /*05c0*/  SHF.R.S32.HI R9, RZ, 0x1f, R2 ;  /* 0x0000001fff097819 */ /* 0x000fe20000011402 */
[----:B------:R-:W-:Y:S01]  /*05d0*/  IMAD.SHL.U32 R11, R8, 0x4, RZ ;  /* 0x00000004080b7824 */ /* 0x000fe200078e00ff */
[----:B------:R-:W-:Y:S01]  /*05e0*/  UMOV UR4, 0x20 ;  /* 0x0000002000047882 */ /* 0x000fe20000000000 */
[----:B------:R-:W-:Y:S01]  /*05f0*/  ISETP.NE.AND P4, PT, R0, R3, PT ;  /* 0x000000030000720c */ /* 0x000fe20003f85270 */
[----:B------:R-:W2:Y:S01]  /*0600*/  F2I.U32.TRUNC.NTZ R10, R10 ;  /* 0x0000000a000a7305 */ /* 0x000ea2000020f000 */
[----:B------:R-:W-:Y:S01]  /*0610*/  LEA.HI R9, R9, R2, RZ, 0x2 ;  /* 0x0000000209097211 */ /* 0x000fe200078f10ff */
[----:B------:R-:W-:-:S04]  /*0620*/  @!UP0 UIADD3 UR4, -UR4, 0x100000, URZ ;  /* 0x0010000004048890 */ /* 0x000fc8000fffe13f */
[----:B------:R-:W-:Y:S02]  /*0630*/  @!UP0 USHF.L.U32 UR5, UR4, 0xb, URZ ;  /* 0x0000000b04058899 */ /* 0x000fe4000800063f */
[----:B------:R-:W-:Y:S01]  /*0640*/  @!UP0 USHF.L.U32 UR4, UR4, 0x1, URZ ;  /* 0x0000000104048899 */ /* 0x000fe2000800063f */
[----:B------:R-:W-:Y:S01]  /*0650*/  LOP3.LUT R22, R8, 0xc, R11, 0x78, !PT ;  /* 0x0000000c08167812 */ /* 0x000fe200078e780b */
[----:B-1----:R-:W-:Y:S01]  /*0660*/  @!UP0 ULEA UR6, UR7, UR6, 0x18 ;  /* 0x0000000607068291 */ /* 0x002fe2000f8ec03f */
[----:B------:R-:W-:Y:S01]  /*0670*/  LOP3.LUT R9, R9, 0xfffffffc, RZ, 0xc0, !PT ;  /* 0xfffffffc09097812 */ /* 0x000fe200078ec0ff */
[----:B------:R-:W-:Y:S01]  /*0680*/  VOTEU.ALL UP0, P0 ;  /* 0x00000000003f7886 */ /* 0x000fe20000000000 */
[----:B------:R-:W-:Y:S01]  /*0690*/  LOP3.LUT P0, RZ, R6, 0x7, RZ, 0xc0, !PT ;  /* 0x0000000706ff7812 */ /* 0x000fe2000780c0ff */
[----:B------:R-:W-:Y:S02]  /*06a0*/  VIADD R6, R5, 0xffffffff ;  /* 0xffffffff05067836 */ /* 0x000fe40000000000 */
[----:B------:R-:W-:Y:S01]  /*06b0*/  IMAD.IADD R0, R2, 0x1, -R9 ;  /* 0x0000000102007824 */ /* 0x000fe200078e0a09 */
[----:B------:R-:W-:-:S02]  /*06c0*/  ISETP.LT.U32.AND P0, PT, R22, 0x4, !P0 ;  /* 0x000000041600780c */ /* 0x000fc40004701070 */
[----:B------:R-:W-:Y:S01]  /*06d0*/  @P4 SHF.R.S32.HI R9, RZ, 0x1f, R22 ;  /* 0x0000001fff094819 */ /* 0x000fe20000011416 */
[----:B--2---:R-:W-:Y:S01]  /*06e0*/  IMAD.MOV R24, RZ, RZ, -R10 ;  /* 0x000000ffff187224 */ /* 0x004fe200078e0a0a */
[C---:B------:R-:W-:Y:S01]  /*06f0*/  ISETP.NE.AND P1, PT, R0.reuse, 0x3, PT ;  /* 0x000000030000780c */ /* 0x040fe20003f25270 */
[----:B------:R-:W1:Y:S02]  /*0700*/  FENCE.VIEW.ASYNC.S ;  /* 0x00000000000073c6 */ /* 0x000e640000000000 */
[----:B-1----:R1:W2:Y:S01]  /*0710*/  @!UP0 SYNCS.EXCH.64 URZ, [UR6+0x60], UR4 ;  /* 0x00006004063f85b2 */ /* 0x0022a20008000100 */
[----:B------:R-:W-:Y:S01]  /*0720*/  @P4 LEA.HI R9, R9, R22, RZ, 0x2 ;  /* 0x0000001609094211 */ /* 0x000fe200078f10ff */
[----:B0-----:R-:W-:Y:S01]  /*0730*/  IMAD R2, R7, R24, R4 ;  /* 0x0000001807027224 */ /* 0x001fe200078e0204 */
[----:B------:R-:W-:Y:S02]  /*0740*/  ISETP.EQ.OR P1, PT, R0, RZ, !P1 ;  /* 0x000000ff0000720c */ /* 0x000fe40004f22670 */
[----:B------:R-:W-:-:S02]  /*0750*/  @P4 SHF.R.S32.HI R9, RZ, 0x2, R9 ;  /* 0x00000002ff094819 */ /* 0x000fc40000011409 */
[----:B------:R-:W-:Y:S02]  /*0760*/  ISETP.EQ.AND P1, PT, R5, RZ, P1 ;  /* 0x000000ff0500720c */ /* 0x000fe40000f22270 */
[----:B------:R-:W-:Y:S02]  /*0770*/  @P4 ISETP.NE.AND P5, PT, R9, R2, PT ;  /* 0x000000020900420c */ /* 0x000fe40003fa5270 */
[----:B------:R-:W-:Y:S02]  /*0780*/  ISETP.GE.U32.AND P6, PT, R6, 0x2, PT ;  /* 0x000000020600780c */ /* 0x000fe40003fc6070 */
[----:B------:R-:W-:Y:S02]  /*0790*/  SEL R2, RZ, 0x1, !P0 ;  /* 0x00000001ff027807 */ /* 0x000fe40004000000 */
[----:B------:R-:W-:Y:S01]  /*07a0*/  @P4 SEL R23, RZ, 0x1, P5 ;  /* 0x00000001ff174807 */ /* 0x000fe20002800000 */
[----:B------:R1:W0:Y:S01]  /*07b0*/  @!UP1 SYNCS.EXCH.64 URZ, [UR6+0x68], UR4 ;  /* 0x00006804063f95b2 */ /* 0x0002220008000100 */
[----:B------:R-:W-:Y:S01]  /*07c0*/  SEL R19, RZ, 0x1, !P1 ;  /* 0x00000001ff137807 */ /* 0x000fe20004800000 */
[----:B------:R-:W-:Y:S01]  /*07d0*/  NOP ;  /* 0x0000000000007918 */ /* 0x000fe20000000000 */
[----:B------:R-:W-:-:S02]  /*07e0*/  LOP3.LUT R23, R23, R2, RZ, 0xc0, !PT ;  /* 0x0000000217177212 */ /* 0x000fc400078ec0ff */
[----:B------:R-:W-:Y:S01]  /*07f0*/  SEL R19, R19, 0x2, P6 ;  /* 0x0000000213137807 */ /* 0x000fe20003000000 */
[----:B-12---:R-:W-:Y:S06]  /*0800*/  @!P2 BRA `(.L_x_3) ;  /* 0x000000000008a947 */ /* 0x006fec0003800000 */
[----:B0---4-:R-:W-:Y:S01]  /*0810*/  UCGABAR_ARV ;  /* 0x00000000000079c7 */ /* 0x011fe20008000000 */
[----:B------:R-:W-:Y:S05]  /*0820*/  BRA `(.L_x_4) ;  /* 0x0000000000047947 */ /* 0x000fea0003800000 */
.L_x_3:
[----:B0---4-:R-:W-:Y:S01]  /*0830*/  NOP ;  /* 0x0000000000007918 */ /* 0x011fe20000000000 */
.L_x_4:
[----:B------:R-:W0:Y:S01]  /*0840*/  LDC R2, c[0x0][0x65c] ;  /* 0x00019700ff027b82 */ /* 0x000e220000000800 */
[----:B------:R-:W-:Y:S02]  /*0850*/  IMAD.U32 R8, RZ, RZ, UR8 ;  /* 0x00000008ff087e24 */ /* 0x000fe4000f8e00ff */
[----:B------:R-:W-:Y:S01]  /*0860*/  IMAD.MOV.U32 R9, RZ, RZ, RZ ;  /* 0x000000ffff097224 */ /* 0x000fe200078e00ff */
[----:B0-----:R-:W-:-:S04]  /*0870*/  ISETP.NE.AND P1, PT, R2, 0x1, PT ;  /* 0x000000010200780c */ /* 0x001fc80003f25270 */
[----:B------:R-:W-:-:S09]  /*0880*/  P2R R5, PR, RZ, 0x2 ;  /* 0x00000002ff057803 */ /* 0x000fd20000000000 */
[----:B------:R-:W0:Y:S01]  /*0890*/  @P1 LDC R17, c[0x0][0x10] ;  /* 0x00000400ff111b82 */ /* 0x000e220000000800 */
[----:B------:R-:W-:Y:S02]  /*08a0*/  @P1 IMAD.MOV.U32 R5, RZ, RZ, RZ ;  /* 0x000000ffff051224 */ /* 0x000fe400078e00ff */
[----:B------:R-:W-:-:S05]  /*08b0*/  @P1 IMAD.MOV.U32 R13, RZ, RZ, RZ ;  /* 0x000000ffff0d1224 */ /* 0x000fca00078e00ff */
[----:B------:R-:W1:Y:S01]  /*08c0*/  @!P1 LDC R11, c[0x0][0xc] ;  /* 0x00000300ff0b9b82 */ /* 0x000e620000000800 */
[----:B0-----:R-:W-:-:S04]  /*08d0*/  @P1 IMAD.WIDE.U32 R16, R17, UR8, R4 ;  /* 0x0000000811101c25 */ /* 0x001fc8000f8e0004 */
[----:B------:R-:W-:Y:S02]  /*08e0*/  @P1 IMAD.IADD R17, R17, 0x1, R13 ;  /* 0x0000000111111824 */ /* 0x000fe400078e020d */
[----:B-1----:R-:W-:-:S04]  /*08f0*/  @!P1 IMAD.WIDE.U32 R8, R4, R11, R8 ;  /* 0x0000000b04089225 */ /* 0x002fc800078e0008 */
[----:B------:R-:W-:Y:S02]  /*0900*/  @!P1 IMAD.MOV.U32 R16, RZ, RZ, R8 ;  /* 0x000000ffff109224 */ /* 0x000fe400078e0008 */
[----:B------:R-:W-:Y:S01]  /*0910*/  @!P1 IMAD.MOV.U32 R17, RZ, RZ, R9 ;  /* 0x000000ffff119224 */ /* 0x000fe200078e0009 */
[----:B------:R-:W-:Y:S06]  /*0920*/  @!P2 BRA `(.L_x_5) ;  /* 0x00000000000ca947 */ /* 0x000fec0003800000 */
[----:B------:R-:W-:Y:S01]  /*0930*/  UCGABAR_WAIT ;  /* 0x0000000000007dc7 */ /* 0x000fe20008000000 */
[----:B------:R-:W-:Y:S01]  /*0940*/  CCTL.IVALL ;  /* 0x00000000ff00798f */ /* 0x000fe20002000000 */
[----:B------:R-:W-:Y:S05]  /*0950*/  BRA `(.L_x_6) ;  /* 0x0000000000047947 */ /* 0x000fea0003800000 */
.L_x_5:
[----:B------:R-:W-:Y:S06]  /*0960*/  BAR.SYNC.DEFER_BLOCKING 0x0 ;  /* 0x0000000000007b1d */ /* 0x000fec0000010000 */
.L_x_6:
[----:B------:R-:W-:Y:S05]  /*0970*/  @!P3 BRA `(.L_x_7) ;  /* 0x00000054002cb947 */ /* 0x000fea0003800000 */
[----:B------:R-:W-:-:S13]  /*0980*/  ISETP.GT.U32.AND P0, PT, R6, 0x1, PT ;  /* 0x000000010600780c */ /* 0x000fda0003f04070 */
[----:B------:R-:W-:Y:S05]  /*0990*/  @P0 EXIT ;  /* 0x000000000000094d */ /* 0x000fea0003800000 */
[----:B------:R-:W-:Y:S01]  /*09a0*/  ULDC.64 UR4, c[0x0][0x650] ;  /* 0x0001940000047ab9 */ /* 0x000fe20000000a00 */
[----:B------:R-:W-:Y:S01]  /*09b0*/  PRMT R0, RZ, 0x7610, R0 ;  /* 0x00007610ff007816 */ /* 0x000fe20000000000 */
[----:B------:R-:W-:Y:S01]  /*09c0*/  IMAD.MOV.U32 R92, RZ, RZ, -0x1 ;  /* 0xffffffffff5c7424 */ /* 0x000fe200078e00ff */
[----:B------:R-:W-:Y:S01]  /*09d0*/  ISETP.GE.U32.AND P0, PT, R16, UR4, PT ;  /* 0x0000000410007c0c */ /* 0x000fe2000bf06070 */
[----:B------:R-:W-:Y:S02]  /*09e0*/  IMAD.MOV.U32 R93, RZ, RZ, -0x1 ;  /* 0xffffffffff5d7424 */ /* 0x000fe400078e00ff */
[----:B------:R-:W-:Y:S01]  /*09f0*/  IMAD.MOV.U32 R88, RZ, RZ, -0x1 ;  /* 0xffffffffff587424 */ /* 0x000fe200078e00ff */
[----:B------:R-:W-:-:S13]  /*0a00*/  ISETP.GE.U32.AND.EX P0, PT, R17, UR5, PT, P0 ;  /* 0x0000000511007c0c */ /* 0x000fda000bf06100 */
[----:B------:R-:W-:Y:S05]  /*0a10*/  @P0 BRA `(.L_x_8) ;  /* 0x0000000400280947 */ /* 0x000fea0003800000 */
[----:B------:R-:W0:Y:S01]  /*0a20*/  LDC.64 R20, c[0x0][0x628] ;  /* 0x00018a00ff147b82 */ /* 0x000e220000000a00 */
[----:B------:R-:W-:Y:S02]  /*0a30*/  IMAD.MOV.U32 R8, RZ, RZ, R16 ;  /* 0x000000ffff087224 */ /* 0x000fe400078e0010 */
[----:B------:R-:W-:-:S05]  /*0a40*/  IMAD.MOV.U32 R9, RZ, RZ, R17 ;  /* 0x000000ffff097224 */ /* 0x000fca00078e0011 */
[----:B------:R-:W1:Y:S08]  /*0a50*/  LDC R0, c[0x0][0x630] ;  /* 0x00018c00ff007b82 */ /* 0x000e700000000800 */
[----:B------:R-:W2:Y:S01]  /*0a60*/  LDC.64 R26, c[0x0][0x620] ;  /* 0x00018800ff1a7b82 */ /* 0x000ea20000000a00 */
[----:B0-----:R-:W-:-:S04]  /*0a70*/  ISETP.NE.U32.AND P0, PT, R20, RZ, PT ;  /* 0x000000ff1400720c */ /* 0x001fc80003f05070 */
[----:B------:R-:W-:-:S13]  /*0a80*/  ISETP.NE.AND.EX P0, PT, R21, RZ, PT, P0 ;  /* 0x000000ff1500720c */ /* 0x000fda0003f05300 */
[----:B-12---:R-:W-:Y:S05]  /*0a90*/  @!P0 BRA `(.L_x_9) ;  /* 0x0000000000288947 */ /* 0x006fea0003800000 */
[----:B------:R-:W0:Y:S02]  /*0aa0*/  LDC R13, c[0x0][0x634] ;  /* 0x00018d00ff0d7b82 */ /* 0x000e240000000800 */
[----:B0-----:R-:W-:-:S05]  /*0ab0*/  IADD3 R13, P0, R16, R13, RZ ;  /* 0x0000000d100d7210 */ /* 0x001fca0007f1e0ff */
[----:B------:R-:W-:-:S04]  /*0ac0*/  IMAD.X R15, RZ, RZ, R17, P0 ;  /* 0x000000ffff0f7224 */ /* 0x000fc800000e0611 */
[----:B------:R-:W-:-:S04]  /*0ad0*/  IMAD.WIDE.U32 R8, R15, R20, RZ ;  /* 0x000000140f087225 */ /* 0x000fc800078e00ff */
[----:B------:R-:W-:-:S04]  /*0ae0*/  IMAD.WIDE.U32 R10, P0, R13, R21, R8 ;  /* 0x000000150d0a7225 */ /* 0x000fc80007800008 */
[----:B------:R-:W-:-:S04]  /*0af0*/  IMAD.WIDE.U32 R8, R13, R20, RZ ;  /* 0x000000140d087225 */ /* 0x000fc800078e00ff */
[----:B------:R-:W-:Y:S01]  /*0b00*/  IMAD.X R13, RZ, RZ, RZ, P0 ;  /* 0x000000ffff0d7224 */ /* 0x000fe200000e06ff */
[----:B------:R-:W-:Y:S01]  /*0b10*/  IADD3 RZ, P0, R9, R10, RZ ;  /* 0x0000000a09ff7210 */ /* 0x000fe20007f1e0ff */
[----:B------:R-:W-:-:S04]  /*0b20*/  IMAD.MOV.U32 R12, RZ, RZ, R11 ;  /* 0x000000ffff0c7224 */ /* 0x000fc800078e000b */
[----:B------:R-:W-:-:S08]  /*0b30*/  IMAD.WIDE.U32.X R8, R15, R21, R12, P0 ;  /* 0x000000150f087225 */ /* 0x000fd000000e040c */
.L_x_9:
[----:B------:R-:W0:Y:S01]  /*0b40*/  LDC.64 R20, c[0x0][0x640] ;  /* 0x00019000ff147b82 */ /* 0x000e220000000a00 */
[--C-:B------:R-:W-:Y:S01]  /*0b50*/  SHF.R.U64 R88, R8, R0, R9.reuse ;  /* 0x0000000008587219 */ /* 0x100fe20000001209 */
[----:B------:R-:W-:Y:S01]  /*0b60*/  IMAD R28, R7, R24, R4 ;  /* 0x00000018071c7224 */ /* 0x000fe200078e0204 */
[----:B------:R-:W-:Y:S01]  /*0b70*/  SHF.R.U32.HI R0, RZ, R0, R9 ;  /* 0x00000000ff007219 */ /* 0x000fe20000011609 */
[----:B------:R-:W-:Y:S01]  /*0b80*/  IMAD.MOV.U32 R25, RZ, RZ, 0x1 ;  /* 0x00000001ff197424 */ /* 0x000fe200078e00ff */
[----:B------:R-:W-:-:S03]  /*0b90*/  IADD3 R5, P0, RZ, -R88, RZ ;  /* 0x80000058ff057210 */ /* 0x000fc60007f1e0ff */
[----:B------:R-:W1:Y:S02]  /*0ba0*/  LDC R6, c[0x0][0x618] ;  /* 0x00018600ff067b82 */ /* 0x000e640000000800 */
[----:B------:R-:W-:-:S04]  /*0bb0*/  IMAD.X R9, RZ, RZ, ~R0, P0 ;  /* 0x000000ffff097224 */ /* 0x000fc800000e0e00 */
[-C--:B------:R-:W-:Y:S02]  /*0bc0*/  IMAD R0, R9, R26.reuse, RZ ;  /* 0x0000001a09007224 */ /* 0x080fe400078e02ff */
[----:B------:R-:W2:Y:S01]  /*0bd0*/  LDC R11, c[0x0][0x608] ;  /* 0x00018200ff0b7b82 */ /* 0x000ea20000000800 */
[----:B------:R-:W-:-:S04]  /*0be0*/  IMAD.WIDE.U32 R8, R5, R26, R16 ;  /* 0x0000001a05087225 */ /* 0x000fc800078e0010 */
[----:B------:R-:W-:-:S03]  /*0bf0*/  IMAD R5, R5, R27, R0 ;  /* 0x0000001b05057224 */ /* 0x000fc600078e0200 */
[----:B------:R-:W3:Y:S01]  /*0c00*/  LDC R12, c[0x0][0x658] ;  /* 0x00019600ff0c7b82 */ /* 0x000ee20000000800 */
[----:B0-----:R-:W-:Y:S01]  /*0c10*/  ISETP.NE.U32.AND P0, PT, R20, RZ, PT ;  /* 0x000000ff1400720c */ /* 0x001fe20003f05070 */
[----:B------:R-:W-:Y:S02]  /*0c20*/  IMAD.IADD R5, R9, 0x1, R5 ;  /* 0x0000000109057824 */ /* 0x000fe400078e0205 */
[----:B------:R-:W-:Y:S01]  /*0c30*/  IMAD.MOV.U32 R9, RZ, RZ, -0x1 ;  /* 0xffffffffff097424 */ /* 0x000fe200078e00ff */
[----:B------:R-:W-:-:S03]  /*0c40*/  ISETP.NE.AND.EX P0, PT, R21, RZ, PT, P0 ;  /* 0x000000ff1500720c */ /* 0x000fc60003f05300 */
[----:B------:R-:W0:Y:S01]  /*0c50*/  LDC R15, c[0x0][0x600] ;  /* 0x00018000ff0f7b82 */ /* 0x000e220000000800 */
[-CC-:B-1----:R-:W-:Y:S02]  /*0c60*/  SHF.R.U64 R13, R8, R6.reuse, R5.reuse ;  /* 0x00000006080d7219 */ /* 0x182fe40000001205 */
[----:B------:R-:W-:-:S05]  /*0c70*/  SHF.R.U32.HI R0, RZ, R6, R5 ;  /* 0x00000006ff007219 */ /* 0x000fca0000011605 */
[----:B------:R-:W1:Y:S01]  /*0c80*/  LDC R14, c[0x0][0x648] ;  /* 0x00019200ff0e7b82 */ /* 0x000e620000000800 */
[-CC-:B--2---:R-:W-:Y:S02]  /*0c90*/  SHF.R.U64 R29, R13, R11.reuse, R0.reuse ;  /* 0x0000000b0d1d7219 */ /* 0x184fe40000001200 */
[----:B------:R-:W-:-:S05]  /*0ca0*/  SHF.R.U32.HI R5, RZ, R11, R0 ;  /* 0x0000000bff057219 */ /* 0x000fca0000011600 */
[----:B------:R-:W2:Y:S01]  /*0cb0*/  LDC R26, c[0x0][0x638] ;  /* 0x00018e00ff1a7b82 */ /* 0x000ea20000000800 */
[-CC-:B---3--:R-:W-:Y:S02]  /*0cc0*/  SHF.R.U64 R24, R29, R12.reuse, R5.reuse ;  /* 0x0000000c1d187219 */ /* 0x188fe40000001205 */
[-C--:B------:R-:W-:Y:S02]  /*0cd0*/  SHF.L.U32 R0, R9, R12.reuse, RZ ;  /* 0x0000000c09007219 */ /* 0x080fe400000006ff */
[----:B------:R-:W-:Y:S01]  /*0ce0*/  SHF.R.U32.HI R5, RZ, R12, R5 ;  /* 0x0000000cff057219 */ /* 0x000fe20000011605 */
[----:B------:R-:W-:Y:S01]  /*0cf0*/  IMAD.MOV.U32 R4, RZ, RZ, R24 ;  /* 0x000000ffff047224 */ /* 0x000fe200078e0018 */
[----:B------:R-:W-:Y:S01]  /*0d00*/  LOP3.LUT R10, RZ, R0, RZ, 0x33, !PT ;  /* 0x00000000ff0a7212 */ /* 0x000fe200078e33ff */
[----:B------:R-:W3:Y:S01]  /*0d10*/  LDC R27, c[0x0][0x610] ;  /* 0x00018400ff1b7b82 */ /* 0x000ee20000000800 */
[----:B------:R-:W-:Y:S05]  /*0d20*/  @!P0 BRA `(.L_x_10) ;  /* 0x0000000000288947 */ /* 0x000fea0003800000 */
[----:B------:R-:W4:Y:S02]  /*0d30*/  LDC R9, c[0x0][0x64c] ;  /* 0x00019300ff097b82 */ /* 0x000f240000000800 */
[----:B----4-:R-:W-:-:S05]  /*0d40*/  IADD3 R9, P0, R24, R9, RZ ;  /* 0x0000000918097210 */ /* 0x010fca0007f1e0ff */
        /* <DEDUP_REMOVED lines=8> */
.L_x_10:
[----:B-1----:R-:W-:Y:S01]  /*0dd0*/  SHF.R.U64 R4, R4, R14, R5 ;  /* 0x0000000e04047219 */ /* 0x002fe20000001205 */
[----:B0-----:R-:W-:Y:S01]  /*0de0*/  VIADD R6, R15, 0xffffffff ;  /* 0xffffffff0f067836 */ /* 0x001fe20000000000 */
[----:B------:R-:W-:Y:S02]  /*0df0*/  SHF.L.U32 R0, R25, R12, RZ ;  /* 0x0000000c19007219 */ /* 0x000fe400000006ff */
[----:B------:R-:W-:Y:S01]  /*0e00*/  LOP3.LUT R5, R29, R10, RZ, 0xc0, !PT ;  /* 0x0000000a1d057212 */ /* 0x000fe200078ec0ff */
[----:B------:R-:W-:Y:S01]  /*0e10*/  IMAD.MOV R7, RZ, RZ, -R4 ;  /* 0x000000ffff077224 */ /* 0x000fe200078e0a04 */
[----:B------:R-:W-:Y:S02]  /*0e20*/  SEL R3, R3, R28, !P1 ;  /* 0x0000001c03037207 */ /* 0x000fe40004800000 */
[----:B------:R-:W-:Y:S01]  /*0e30*/  LOP3.LUT R6, R13, R6, RZ, 0xc0, !PT ;  /* 0x000000060d067212 */ /* 0x000fe200078ec0ff */
[----:B------:R-:W-:Y:S02]  /*0e40*/  IMAD R4, R0, R4, R5 ;  /* 0x0000000400047224 */ /* 0x000fe400078e0205 */
[----:B--2---:R-:W-:-:S02]  /*0e50*/  IMAD R0, R7, R26, R24 ;  /* 0x0000001a07007224 */ /* 0x004fc400078e0218 */
[----:B---3--:R-:W-:Y:S02]  /*0e60*/  IMAD R3, R4, R27, R3 ;  /* 0x0000001b04037224 */ /* 0x008fe400078e0203 */
[----:B------:R-:W-:Y:S02]  /*0e70*/  IMAD R92, R0, R15, R6 ;  /* 0x0000000f005c7224 */ /* 0x000fe400078e0206 */
[----:B------:R-:W-:-:S03]  /*0e80*/  IMAD.MOV.U32 R4, RZ, RZ, 0x1 ;  /* 0x00000001ff047424 */ /* 0x000fc600078e00ff */
[----:B------:R-:W-:Y:S02]  /*0e90*/  SEL R93, R92, R3, !P1 ;  /* 0x000000035c5d7207 */ /* 0x000fe40004800000 */
[----:B------:R-:W-:Y:S02]  /*0ea0*/  PRMT R0, R4, 0x7610, R0 ;  /* 0x0000761004007816 */ /* 0x000fe40000000000 */
[----:B------:R-:W-:-:S07]  /*0eb0*/  SEL R92, R3, R92, !P1 ;  /* 0x0000005c035c7207 */ /* 0x000fce0004800000 */
.L_x_8:
[----:B------:R-:W-:-:S08]  /*0ec0*/  NOP ;  /* 0x0000000000007918 */ /* 0x000fd00000000000 */
[----:B------:R-:W0:Y:S02]  /*0ed0*/  USETMAXREG.TRY_ALLOC.CTAPOOL UP0, 0xe8 ;  /* 0x000000e8000079c8 */ /* 0x000e240008000600 */
[----:B0-----:R-:W-:-:S13]  /*0ee0*/  PLOP3.LUT P0, PT, PT, PT, UP0, 0x80, 0x0 ;  /* 0x000000000000781c */ /* 0x001fda0003f0f008 */
[----:B------:R-:W-:Y:S05]  /*0ef0*/  @!P0 BRA `(.L_x_8) ;  /* 0xfffffffc00f08947 */ /* 0x000fea000383ffff */
[----:B------:R-:W-:Y:S01]  /*0f00*/  ULDC.64 UR4, c[0x0][0x598] ;  /* 0x0001660000047ab9 */ /* 0x000fe20000000a00 */
[----:B------:R-:W-:Y:S01]  /*0f10*/  ULDC.64 UR36, c[0x0][0x208] ;  /* 0x0000820000247ab9 */ /* 0x000fe20000000a00 */
[----:B------:R-:W-:-:S04]  /*0f20*/  ISETP.NE.U32.AND P0, PT, RZ, UR4, PT ;  /* 0x00000004ff007c0c */ /* 0x000fc8000bf05070 */
[----:B------:R-:W-:-:S13]  /*0f30*/  ISETP.NE.AND.EX P0, PT, RZ, UR5, PT, P0 ;  /* 0x00000005ff007c0c */ /* 0x000fda000bf05300 */
[----:B------:R-:W-:Y:S05]  /*0f40*/  @!P0 BRA `(.L_x_11) ;  /* 0x00000000001c8947 */ /* 0x000fea0003800000 */
[----:B------:R-:W0:Y:S02]  /*0f50*/  LDC.64 R4, c[0x0][0x598] ;  /* 0x00016600ff047b82 */ /* 0x000e240000000a00 */
[----:B0-----:R-:W2:Y:S02]  /*0f60*/  LDG.E.64 R4, desc[UR36][R4.64] ;  /* 0x0000002404047981 */ /* 0x001ea4000c1e1b00 */
[----:B--2---:R-:W-:-:S04]  /*0f70*/  ISETP.NE.U32.AND P0, PT, R4, RZ, PT ;  /* 0x000000ff0400720c */ /* 0x004fc80003f05070 */
[----:B------:R-:W-:-:S13]  /*0f80*/  ISETP.NE.AND.EX P0, PT, R5, RZ, PT, P0 ;  /* 0x000000ff0500720c */ /* 0x000fda0003f05300 */
[----:B------:R-:W-:Y:S05]  /*0f90*/  @!P0 BRA `(.L_x_11) ;  /* 0x0000000000088947 */ /* 0x000fea0003800000 */
[----:B------:R0:W5:Y:S01]  /*0fa0*/  LD.E R89, desc[UR36][R4.64] ;  /* 0x0000002404597980 */ /* 0x000162000c101900 */
[----:B------:R-:W-:Y:S05]  /*0fb0*/  BRA `(.L_x_12) ;  /* 0x0000000000247947 */ /* 0x000fea0003800000 */
.L_x_11:
[----:B------:R-:W-:Y:S02]  /*0fc0*/  ULDC.64 UR4, c[0x0][0x588] ;  /* 0x0001620000047ab9 */ /* 0x000fe40000000a00 */
[----:B------:R-:W-:-:S04]  /*0fd0*/  ISETP.NE.U32.AND P0, PT, RZ, UR4, PT ;  /* 0x00000004ff007c0c */ /* 0x000fc8000bf05070 */
[----:B------:R-:W-:-:S13]  /*0fe0*/  ISETP.NE.AND.EX P0, PT, RZ, UR5, PT, P0 ;  /* 0x00000005ff007c0c */ /* 0x000fda000bf05300 */
[----:B------:R-:W-:Y:S05]  /*0ff0*/  @!P0 BRA `(.L_x_13) ;  /* 0x00000000000c8947 */ /* 0x000fea0003800000 */
[----:B------:R-:W0:Y:S02]  /*1000*/  LDC.64 R4, c[0x0][0x588] ;  /* 0x00016200ff047b82 */ /* 0x000e240000000a00 */
[----:B0-----:R1:W5:Y:S01]  /*1010*/  LDG.E R89, desc[UR36][R4.64] ;  /* 0x0000002404597981 */ /* 0x001362000c1e1900 */
[----:B------:R-:W-:Y:S05]  /*1020*/  BRA `(.L_x_12) ;  /* 0x0000000000087947 */ /* 0x000fea0003800000 */
.L_x_13:
[----:B------:R-:W-:Y:S02]  /*1030*/  ULDC UR4, c[0x0][0x580] ;  /* 0x0001600000047ab9 */ /* 0x000fe40000000800 */
[----:B------:R-:W-:-:S07]  /*1040*/  IMAD.U32 R89, RZ, RZ, UR4 ;  /* 0x00000004ff597e24 */ /* 0x000fce000f8e00ff */
.L_x_12:
[----:B------:R-:W-:Y:S02]  /*1050*/  ULDC.64 UR4, c[0x0][0x5a0] ;  /* 0x0001680000047ab9 */ /* 0x000fe40000000a00 */
[----:B------:R-:W-:-:S04]  /*1060*/  ISETP.NE.U32.AND P0, PT, RZ, UR4, PT ;  /* 0x00000004ff007c0c */ /* 0x000fc8000bf05070 */
[----:B------:R-:W-:-:S13]  /*1070*/  ISETP.NE.AND.EX P0, PT, RZ, UR5, PT, P0 ;  /* 0x00000005ff007c0c */ /* 0x000fda000bf05300 */
[----:B------:R-:W-:Y:S05]  /*1080*/  @!P0 BRA `(.L_x_14) ;  /* 0x00000000001c8947 */ /* 0x000fea0003800000 */
[----:B01----:R-:W0:Y:S02]  /*1090*/  LDC.64 R4, c[0x0][0x5a0] ;  /* 0x00016800ff047b82 */ /* 0x003e240000000a00 */
[----:B0-----:R-:W2:Y:S02]  /*10a0*/  LDG.E.64 R4, desc[UR36][R4.64] ;  /* 0x0000002404047981 */ /* 0x001ea4000c1e1b00 */
[----:B--2---:R-:W-:-:S04]  /*10b0*/  ISETP.NE.U32.AND P0, PT, R4, RZ, PT ;  /* 0x000000ff0400720c */ /* 0x004fc80003f05070 */
[----:B------:R-:W-:-:S13]  /*10c0*/  ISETP.NE.AND.EX P0, PT, R5, RZ, PT, P0 ;  /* 0x000000ff0500720c */ /* 0x000fda0003f05300 */
[----:B------:R-:W-:Y:S05]  /*10d0*/  @!P0 BRA `(.L_x_14) ;  /* 0x0000000000088947 */ /* 0x000fea0003800000 */
[----:B------:R0:W5:Y:S01]  /*10e0*/  LD.E R90, desc[UR36][R4.64] ;  /* 0x00000024045a7980 */ /* 0x000162000c101900 */
[----:B------:R-:W-:Y:S05]  /*10f0*/  BRA `(.L_x_15) ;  /* 0x0000000000247947 */ /* 0x000fea0003800000 */
.L_x_14:
[----:B------:R-:W-:Y:S02]  /*1100*/  ULDC.64 UR4, c[0x0][0x590] ;  /* 0x0001640000047ab9 */ /* 0x000fe40000000a00 */
[----:B------:R-:W-:-:S04]  /*1110*/  ISETP.NE.U32.AND P0, PT, RZ, UR4, PT ;  /* 0x00000004ff007c0c */ /* 0x000fc8000bf05070 */
[----:B------:R-:W-:-:S13]  /*1120*/  ISETP.NE.AND.EX P0, PT, RZ, UR5, PT, P0 ;  /* 0x00000005ff007c0c */ /* 0x000fda000bf05300 */
[----:B------:R-:W-:Y:S05]  /*1130*/  @!P0 BRA `(.L_x_16) ;  /* 0x00000000000c8947 */ /* 0x000fea0003800000 */
[----:B------:R-:W2:Y:S02]  /*1140*/  LDC.64 R90, c[0x0][0x590] ;  /* 0x00016400ff5a7b82 */ /* 0x000ea40000000a00 */
[----:B--2---:R2:W5:Y:S01]  /*1150*/  LDG.E R90, desc[UR36][R90.64] ;  /* 0x000000245a5a7981 */ /* 0x004562000c1e1900 */
[----:B------:R-:W-:Y:S05]  /*1160*/  BRA `(.L_x_15) ;  /* 0x0000000000087947 */ /* 0x000fea0003800000 */
.L_x_16:
[----:B------:R-:W-:Y:S02]  /*1170*/  ULDC UR4, c[0x0][0x584] ;  /* 0x0001610000047ab9 */ /* 0x000fe40000000800 */
[----:B------:R-:W-:-:S07]  /*1180*/  IMAD.U32 R90, RZ, RZ, UR4 ;  /* 0x00000004ff5a7e24 */ /* 0x000fce000f8e00ff */
.L_x_15:
[----:B------:R-:W-:-:S13]  /*1190*/  LOP3.LUT P0, RZ, R0, 0xff, RZ, 0xc0, !PT ;  /* 0x000000ff00ff7812 */ /* 0x000fda000780c0ff */
[----:B------:R-:W-:Y:S05]  /*11a0*/  @!P0 EXIT ;  /* 0x000000000000894d */ /* 0x000fea0003800000 */
[----:B------:R-:W-:Y:S01]  /*11b0*/  ULDC UR4, c[0x0][0x28c] ;  /* 0x0000a30000047ab9 */ /* 0x000fe20000000800 */
[----:B------:R-:W-:Y:S01]  /*11c0*/  UMOV UR38, URZ ;  /* 0x0000003f00267c82 */ /* 0x000fe20008000000 */
[----:B------:R-:W-:Y:S01]  /*11d0*/  UIADD3 UR4, UR4, 0x7f, URZ ;  /* 0x0000007f04047890 */ /* 0x000fe2000fffe03f */
[----:B------:R-:W-:-:S03]  /*11e0*/  UMOV UR39, URZ ;  /* 0x0000003f00277c82 */ /* 0x000fc60008000000 */
[----:B------:R-:W-:-:S04]  /*11f0*/  USHF.R.S32.HI UR5, URZ, 0x1f, UR4 ;  /* 0x0000001f3f057899 */ /* 0x000fc80008011404 */
[----:B------:R-:W-:-:S04]  /*1200*/  ULEA.HI UR5, UR5, UR4, URZ, 0x7 ;  /* 0x0000000405057291 */ /* 0x000fc8000f8f383f */
[----:B------:R-:W-:-:S12]  /*1210*/  USHF.R.S32.HI UR40, URZ, 0x7, UR5 ;  /* 0x000000073f287899 */ /* 0x000fd80008011405 */
.L_x_168:
[----:B------:R-:W-:Y:S01]  /*1220*/  LOP3.LUT R0, R18, 0x80, RZ, 0xc0, !PT ;  /* 0x0000008012007812 */ /* 0x000fe200078ec0ff */
[----:B------:R-:W3:Y:S01]  /*1230*/  S2UR UR7, SR_CgaCtaId ;  /* 0x00000000000779c3 */ /* 0x000ee20000008800 */
[----:B------:R-:W-:Y:S02]  /*1240*/  UMOV UR6, 0x400 ;  /* 0x0000040000067882 */ /* 0x000fe40000000000 */
[----:B------:R-:W-:-:S06]  /*1250*/  SHF.R.U32.HI R0, RZ, 0x7, R0 ;  /* 0x00000007ff007819 */ /* 0x000fcc0000011600 */
[----:B----4-:R-:W4:Y:S01]  /*1260*/  SHFL.IDX PT, R0, R0, RZ, 0x1f ;  /* 0x00001fff00007589 */ /* 0x010f2200000e0000 */
[----:B---3--:R-:W-:Y:S01]  /*1270*/  ULEA UR6, UR7, UR6, 0x18 ;  /* 0x0000000607067291 */ /* 0x008fe2000f8ec03f */
[----:B----4-:R-:W-:-:S13]  /*1280*/  R2UR UR4, R0 ;  /* 0x00000000000472ca */ /* 0x010fda00000e0000 */
[----:B------:R-:W-:-:S04]  /*1290*/  ULEA.HI UR5, UR4, UR4, URZ, 0x1 ;  /* 0x0000000404057291 */ /* 0x000fc8000f8f083f */
[----:B------:R-:W-:-:S04]  /*12a0*/  ULOP3.LUT UR5, UR5, 0x7fffe, URZ, 0xc0, !UPT ;  /* 0x0007fffe05057892 */ /* 0x000fc8000f8ec03f */
[----:B------:R-:W-:-:S03]  /*12b0*/  UIADD3 UR5, UR4, -UR5, URZ ;  /* 0x8000000504057290 */ /* 0x000fc6000fffe03f */
[----:B------:R-:W-:Y:S01]  /*12c0*/  ULDC UR4, c[0x0][0x28c] ;  /* 0x0000a30000047ab9 */ /* 0x000fe20000000800 */
[----:B------:R-:W-:Y:S01]  /*12d0*/  ULEA UR5, UR5, UR6, 0xd ;  /* 0x0000000605057291 */ /* 0x000fe2000f8e683f */
[----:B------:R-:W-:-:S03]  /*12e0*/  ISETP.LT.AND P0, PT, RZ, UR4, PT ;  /* 0x00000004ff007c0c */ /* 0x000fc6000bf01270 */
[----:B------:R-:W-:-:S04]  /*12f0*/  UIADD3 UR5, UR5, 0x100, URZ ;  /* 0x0000010005057890 */ /* 0x000fc8000fffe03f */
[----:B------:R-:W-:-:S04]  /*1300*/  USHF.R.U32.HI UR5, URZ, 0x4, UR5 ;  /* 0x000000043f057899 */ /* 0x000fc80008011605 */
[----:B------:R-:W-:-:S04]  /*1310*/  ULOP3.LUT UR5, UR5, 0x3fff, URZ, 0xc0, !UPT ;  /* 0x00003fff05057892 */ /* 0x000fc8000f8ec03f */
[----:B------:R-:W-:Y:S01]  /*1320*/  ULOP3.LUT UR41, UR5, 0x10000, URZ, 0xfc, !UPT ;  /* 0x0001000005297892 */ /* 0x000fe2000f8efc3f */
[----:B01----:R-:W-:Y:S11]  /*1330*/  @P0 BRA `(.L_x_17) ;  /* 0x0000000000400947 */ /* 0x003ff60003800000 */
[----:B------:R-:W-:Y:S01]  /*1340*/  MOV R0, 0x0 ;  /* 0x0000000000007802 */ /* 0x000fe20000000f00 */
[----:B------:R-:W-:Y:S01]  /*1350*/  ULDC.64 UR4, c[0x4][0x68] ;  /* 0x01001a0000047ab9 */ /* 0x000fe20000000a00 */
[----:B------:R-:W-:Y:S01]  /*1360*/  ULDC.64 UR6, c[0x4][0x8] ;  /* 0x0100020000067ab9 */ /* 0x000fe20000000a00 */
[----:B01----:R-:W-:Y:S01]  /*1370*/  IMAD.U32 R4, RZ, RZ, UR4 ;  /* 0x00000004ff047e24 */ /* 0x003fe2000f8e00ff */
[----:B------:R0:W1:Y:S01]  /*1380*/  LDC.64 R14, c[0x4][R0] ;  /* 0x01000000000e7b82 */ /* 0x0000620000000a00 */
[----:B------:R-:W-:Y:S01]  /*1390*/  IMAD.U32 R5, RZ, RZ, UR5 ;  /* 0x00000005ff057e24 */ /* 0x000fe2000f8e00ff */
[----:B------:R-:W-:Y:S01]  /*13a0*/  ULDC.64 UR4, c[0x4][0x70] ;  /* 0x01001c0000047ab9 */ /* 0x000fe20000000a00 */
[----:B------:R-:W-:Y:S02]  /*13b0*/  IMAD.U32 R10, RZ, RZ, UR6 ;  /* 0x00000006ff0a7e24 */ /* 0x000fe4000f8e00ff */
[----:B------:R-:W-:Y:S02]  /*13c0*/  IMAD.U32 R6, RZ, RZ, UR4 ;  /* 0x00000004ff067e24 */ /* 0x000fe4000f8e00ff */
[----:B------:R-:W-:-:S02]  /*13d0*/  IMAD.U32 R7, RZ, RZ, UR5 ;  /* 0x00000005ff077e24 */ /* 0x000fc4000f8e00ff */
[----:B------:R-:W-:Y:S02]  /*13e0*/  IMAD.U32 R11, RZ, RZ, UR7 ;  /* 0x00000007ff0b7e24 */ /* 0x000fe4000f8e00ff */
[----:B------:R-:W-:Y:S02]  /*13f0*/  IMAD.MOV.U32 R8, RZ, RZ, 0x1e1 ;  /* 0x000001e1ff087424 */ /* 0x000fe400078e00ff */
[----:B------:R-:W-:Y:S02]  /*1400*/  IMAD.MOV.U32 R12, RZ, RZ, 0x1 ;  /* 0x00000001ff0c7424 */ /* 0x000fe400078e00ff */
[----:B0-----:R-:W-:-:S07]  /*1410*/  IMAD.MOV.U32 R13, RZ, RZ, RZ ;  /* 0x000000ffff0d7224 */ /* 0x001fce00078e00ff */
[----:B------:R-:W-:-:S07]  /*1420*/  LEPC R20, `(.L_x_17) ;  /* 0x000000001014794e */ /* 0x000fce0000000000 */
[----:B-12--5:R-:W-:Y:S05]  /*1430*/  CALL.ABS.NOINC R14 ;  /* 0x000000000e007343 */ /* 0x026fea0003c00000 */
.L_x_17:
[----:B------:R-:W-:-:S04]  /*1440*/  LOP3.LUT R0, R19, 0x1, RZ, 0xfc, !PT ;  /* 0x0000000113007812 */ /* 0x000fc800078efcff */
[----:B------:R-:W-:-:S13]  /*1450*/  ISETP.NE.AND P0, PT, R0, 0x3, PT ;  /* 0x000000030000780c */ /* 0x000fda0003f05270 */
[----:B------:R-:W-:Y:S05]  /*1460*/  @!P0 BRA `(.L_x_18) ;  /* 0x0000000000048947 */ /* 0x000fea0003800000 */
[----:B------:R-:W-:Y:S01]  /*1470*/  BPT.TRAP 0x1 ;  /* 0x000000040000795c */ /* 0x000fe20000300000 */
.L_x_18:
[----:B------:R-:W3:Y:S01]  /*1480*/  S2UR UR5, SR_CgaCtaId ;  /* 0x00000000000579c3 */ /* 0x000ee20000008800 */
[----:B------:R-:W-:Y:S01]  /*1490*/  UMOV UR4, 0x400 ;  /* 0x0000040000047882 */ /* 0x000fe20000000000 */
[----:B------:R-:W-:Y:S02]  /*14a0*/  IMAD.U32 R0, RZ, RZ, UR38 ;  /* 0x00000026ff007e24 */ /* 0x000fe4000f8e00ff */
[----:B------:R-:W-:-:S03]  /*14b0*/  IMAD.U32 R3, RZ, RZ, UR39 ;  /* 0x00000027ff037e24 */ /* 0x000fc6000f8e00ff */
[----:B------:R-:W-:Y:S01]  /*14c0*/  SHF.L.U32 R0, R0, 0x1f, RZ ;  /* 0x0000001f00007819 */ /* 0x000fe200000006ff */
[----:B---3--:R-:W-:-:S06]  /*14d0*/  ULEA UR4, UR5, UR4, 0x18 ;  /* 0x0000000405047291 */ /* 0x008fcc000f8ec03f */
[----:B------:R-:W-:-:S04]  /*14e0*/  IMAD.U32 R6, RZ, RZ, UR4 ;  /* 0x00000004ff067e24 */ /* 0x000fc8000f8e00ff */
[----:B------:R-:W-:-:S04]  /*14f0*/  IMAD R3, R3, 0x8, R6 ;  /* 0x0000000803037824 */ /* 0x000fc800078e0206 */
[----:B------:R3:W4:Y:S01]  /*1500*/  SYNCS.PHASECHK.TRANS64.TRYWAIT P1, [R3+URZ], R0 ;  /* 0x00000000030075a7 */ /* 0x000722000802017f */
[----:B------:R-:W-:Y:S05]  /*1510*/  @!P0 BRA `(.L_x_19) ;  /* 0x0000000000048947 */ /* 0x000fea0003800000 */
[----:B------:R-:W-:Y:S01]  /*1520*/  BPT.TRAP 0x1 ;  /* 0x000000040000795c */ /* 0x000fe20000300000 */
.L_x_19:
[----:B----4-:R-:W-:Y:S05]  /*1530*/  @P1 BRA `(.L_x_20) ;  /* 0x0000000000081947 */ /* 0x010fea0003800000 */
[----:B------:R-:W4:Y:S02]  /*1540*/  SYNCS.PHASECHK.TRANS64.TRYWAIT P1, [R3+URZ], R0 ;  /* 0x00000000030075a7 */ /* 0x000f24000802017f */
[----:B----4-:R-:W-:Y:S05]  /*1550*/  @!P1 BRA `(.L_x_21) ;  /* 0x0000005c00c89947 */ /* 0x010fea0003800000 */
.L_x_20:
[----:B------:R-:W-:-:S04]  /*1560*/  UISETP.LT.AND UP0, UPT, UR40, 0x1, UPT ;  /* 0x000000012800788c */ /* 0x000fc8000bf01270 */
[----:B------:R-:W-:-:S06]  /*1570*/  USEL UR4, UR40, 0x1, UP0 ;  /* 0x0000000128047887 */ /* 0x000fcc0008000000 */
[----:B---34-:R-:W-:Y:S01]  /*1580*/  IMAD.U32 R0, RZ, RZ, UR4 ;  /* 0x00000004ff007e24 */ /* 0x018fe2000f8e00ff */
[----:B------:R-:W-:Y:S05]  /*1590*/  WARPSYNC.ALL ;  /* 0x0000000000007948 */ /* 0x000fea0003800000 */
[----:B------:R-:W-:-:S04]  /*15a0*/  IADD3 R0, -R0, UR40, RZ ;  /* 0x0000002800007c10 */ /* 0x000fc8000fffe1ff */
[----:B------:R-:W-:Y:S02]  /*15b0*/  ISETP.GE.AND P1, PT, R0, 0x1, PT ;  /* 0x000000010000780c */ /* 0x000fe40003f26270 */
[----:B------:R-:W-:Y:S01]  /*15c0*/  R2UR UR4, R6 ;  /* 0x00000000060472ca */ /* 0x000fe200000e0000 */
[----:B------:R-:W-:Y:S01]  /*15d0*/  ULEA UR6, UR39, UR41, 0xb ;  /* 0x0000002927067291 */ /* 0x000fe2000f8e583f */
[----:B------:R-:W-:Y:S01]  /*15e0*/  WARPGROUP.ARRIVE ;  /* 0x00000000000079c5 */ /* 0x000fe20000000000 */
[----:B------:R-:W-:Y:S01]  /*15f0*/  UMOV UR9, 0x40000040 ;  /* 0x4000004000097882 */ /* 0x000fe20000000000 */
[----:B------:R-:W-:Y:S01]  /*1600*/  UMOV UR11, 0x40000040 ;  /* 0x40000040000b7882 */ /* 0x000fe20000000000 */
[----:B------:R-:W-:-:S03]  /*1610*/  UIADD3 UR7, UR6, 0x400, URZ ;  /* 0x0000040006077890 */ /* 0x000fc6000fffe03f */
[----:B------:R-:W-:-:S05]  /*1620*/  UMOV UR8, UR6 ;  /* 0x0000000600087c82 */ /* 0x000fca0008000000 */
[----:B------:R-:W-:-:S04]  /*1630*/  UIADD3 UR4, UR4, 0x28100, URZ ;  /* 0x0002810004047890 */ /* 0x000fc8000fffe03f */
[----:B------:R-:W-:-:S04]  /*1640*/  USHF.R.U32.HI UR4, URZ, 0x4, UR4 ;  /* 0x000000043f047899 */ /* 0x000fc80008011604 */
[----:B------:R-:W-:-:S04]  /*1650*/  ULOP3.LUT UR4, UR4, 0x3fff, URZ, 0xc0, !UPT ;  /* 0x00003fff04047892 */ /* 0x000fc8000f8ec03f */
[----:B------:R-:W-:-:S04]  /*1660*/  ULOP3.LUT UR4, UR4, 0x10000, URZ, 0xfc, !UPT ;  /* 0x0001000004047892 */ /* 0x000fc8000f8efc3f */
[----:B------:R-:W-:-:S07]  /*1670*/  ULEA UR5, UR39, UR4, 0x9 ;  /* 0x0000000427057291 */ /* 0x000fce000f8e483f */
[----:B------:R-:W-:Y:S02]  /*1680*/  UMOV UR10, UR5 ;  /* 0x00000005000a7c82 */ /* 0x000fe40008000000 */
[----:B------:R-:W-:Y:S01]  /*1690*/  IGMMA.64x64x32.S8.S8 R56, gdesc[UR8], RZ, !UPT, gsb0 ;  /* 0x01e00000083879f1 */ /* 0x000fe2000c0410ff */
[----:B------:R-:W-:Y:S01]  /*16a0*/  UMOV UR8, UR7 ;  /* 0x0000000700087c82 */ /* 0x000fe20008000000 */
[----:B------:R-:W-:Y:S01]  /*16b0*/  UMOV UR9, 0x40000040 ;  /* 0x4000004000097882 */ /* 0x000fe20000000000 */
[----:B------:R-:W-:Y:S01]  /*16c0*/  UIADD3 UR7, UR6, 0x402, URZ ;  /* 0x0000040206077890 */ /* 0x000fe2000fffe03f */
[----:B------:R-:W-:Y:S02]  /*16d0*/  WARPGROUP.DEPBAR.LE gsb0, 0x0 ;  /* 0x00008000000079c5 */ /* 0x000fe40000010000 */
[----:B------:R-:W-:-:S06]  /*16e0*/  WARPGROUP.ARRIVE ;  /* 0x00000000000079c5 */ /* 0x000fcc0000000000 */
[----:B------:R-:W-:Y:S01]  /*16f0*/  IGMMA.64x64x32.S8.S8 R24, gdesc[UR8], RZ, !UPT, gsb0 ;  /* 0x01e00000081879f1 */ /* 0x000fe2000c0410ff */
[----:B------:R-:W-:Y:S02]  /*1700*/  UIADD3 UR8, UR6, 0x2, URZ ;  /* 0x0000000206087890 */ /* 0x000fe4000fffe03f */
[----:B------:R-:W-:Y:S01]  /*1710*/  UIADD3 UR10, UR5, 0x2, URZ ;  /* 0x00000002050a7890 */ /* 0x000fe2000fffe03f */
[----:B------:R-:W-:Y:S01]  /*1720*/  UMOV UR9, 0x40000040 ;  /* 0x4000004000097882 */ /* 0x000fe20000000000 */
[----:B------:R-:W-:Y:S01]  /*1730*/  UMOV UR11, 0x40000040 ;  /* 0x40000040000b7882 */ /* 0x000fe20000000000 */
[----:B------:R-:W-:Y:S02]  /*1740*/  WARPGROUP.DEPBAR.LE gsb0, 0x0 ;  /* 0x00008000000079c5 */ /* 0x000fe40000010000 */
[----:B------:R-:W-:-:S06]  /*1750*/  WARPGROUP.ARRIVE ;  /* 0x00000000000079c5 */ /* 0x000fcc0000000000 */
[----:B------:R-:W-:Y:S01]  /*1760*/  IGMMA.64x64x32.S8.S8 R56, gdesc[UR8], R56, gsb0 ;  /* 0x01e00000083879f1 */ /* 0x000fe20008041038 */
[----:B------:R-:W-:Y:S01]  /*1770*/  UMOV UR8, UR7 ;  /* 0x0000000700087c82 */ /* 0x000fe20008000000 */
[----:B------:R-:W-:Y:S01]  /*1780*/  UMOV UR9, 0x40000040 ;  /* 0x4000004000097882 */ /* 0x000fe20000000000 */
[----:B------:R-:W-:Y:S01]  /*1790*/  UIADD3 UR7, UR6, 0x404, URZ ;  /* 0x0000040406077890 */ /* 0x000fe2000fffe03f */
[----:B------:R-:W-:Y:S02]  /*17a0*/  WARPGROUP.DEPBAR.LE gsb0, 0x0 ;  /* 0x00008000000079c5 */ /* 0x000fe40000010000 */
[----:B------:R-:W-:-:S06]  /*17b0*/  WARPGROUP.ARRIVE ;  /* 0x00000000000079c5 */ /* 0x000fcc0000000000 */
[----:B------:R-:W-:Y:S01]  /*17c0*/  IGMMA.64x64x32.S8.S8 R24, gdesc[UR8], R24, gsb0 ;  /* 0x01e00000081879f1 */ /* 0x000fe20008041018 */
        /* <DEDUP_REMOVED lines=9> */
[----:B------:R-:W-:Y:S02]  /*1860*/  WARPGROUP.DEPBAR.LE gsb0, 0x0 ;  /* 0x00008000000079c5 */ /* 0x000fe40000010000 */
[----:B------:R-:W-:-:S06]  /*1870*/  WARPGROUP.ARRIVE ;  /* 0x00000000000079c5 */ /* 0x000fcc0000000000 */
[----:B------:R-:W-:Y:S01]  /*1880*/  IGMMA.64x64x32.S8.S8 R24, gdesc[UR8], R24, gsb0 ;  /* 0x01e00000081879f1 */ /* 0x000fe20008041018 */
[----:B------:R-:W-:Y:S02]  /*1890*/  UIADD3 UR8, UR6, 0x6, URZ ;  /* 0x0000000606087890 */ /* 0x000fe4000fffe03f */
[----:B------:R-:W-:Y:S01]  /*18a0*/  UIADD3 UR10, UR5, 0x6, URZ ;  /* 0x00000006050a7890 */ /* 0x000fe2000fffe03f */
[----:B------:R-:W-:Y:S01]  /*18b0*/  UMOV UR9, 0x40000040 ;  /* 0x4000004000097882 */ /* 0x000fe20000000000 */
[----:B------:R-:W-:Y:S01]  /*18c0*/  UMOV UR11, 0x40000040 ;  /* 0x40000040000b7882 */ /* 0x000fe20000000000 */
[----:B------:R-:W-:Y:S01]  /*18d0*/  UIADD3 UR6, UR6, 0x406, URZ ;  /* 0x0000040606067890 */ /* 0x000fe2000fffe03f */
[----:B------:R-:W-:Y:S02]  /*18e0*/  WARPGROUP.DEPBAR.LE gsb0, 0x0 ;  /* 0x00008000000079c5 */ /* 0x000fe40000010000 */
[----:B------:R-:W-:-:S06]  /*18f0*/  WARPGROUP.ARRIVE ;  /* 0x00000000000079c5 */ /* 0x000fcc0000000000 */
[----:B------:R-:W-:Y:S01]  /*1900*/  IGMMA.64x64x32.S8.S8 R56, gdesc[UR8], R56, gsb0 ;  /* 0x01e00000083879f1 */ /* 0x000fe20008041038 */
[----:B------:R-:W-:Y:S01]  /*1910*/  UMOV UR8, UR6 ;  /* 0x0000000600087c82 */ /* 0x000fe20008000000 */
[----:B------:R-:W-:Y:S01]  /*1920*/  UMOV UR9, 0x40000040 ;  /* 0x4000004000097882 */ /* 0x000fe20000000000 */
[----:B------:R-:W-:Y:S02]  /*1930*/  WARPGROUP.DEPBAR.LE gsb0, 0x0 ;  /* 0x00008000000079c5 */ /* 0x000fe40000010000 */
[----:B------:R-:W-:-:S06]  /*1940*/  WARPGROUP.ARRIVE ;  /* 0x00000000000079c5 */ /* 0x000fcc0000000000 */
[----:B------:R-:W-:Y:S03]  /*1950*/  IGMMA.64x64x32.S8.S8 R24, gdesc[UR8], R24, gsb0 ;  /* 0x01e00000081879f1 */ /* 0x000fe60008041018 */
[----:B------:R-:W-:Y:S02]  /*1960*/  WARPGROUP.DEPBAR.LE gsb0, 0x0 ;  /* 0x00008000000079c5 */ /* 0x000fe40000010000 */
[----:B------:R-:W-:Y:S05]  /*1970*/  @!P1 BRA `(.L_x_22) ;  /* 0x0000000400849947 */ /* 0x000fea0003800000 */
[----:B------:R-:W-:Y:S02]  /*1980*/  UIADD3 UR5, UR39, 0x1, URZ ;  /* 0x0000000127057890 */ /* 0x000fe4000fffe03f */
[----:B------:R-:W-:Y:S02]  /*1990*/  IMAD.U32 R3, RZ, RZ, UR39 ;  /* 0x00000027ff037e24 */ /* 0x000fe4000f8e00ff */
[----:B------:R-:W-:-:S04]  /*19a0*/  UISETP.NE.AND UP0, UPT, UR5, 0x5, UPT ;  /* 0x000000050500788c */ /* 0x000fc8000bf05270 */
[----:B------:R-:W-:Y:S02]  /*19b0*/  USEL UR6, URZ, 0x1, UP0 ;  /* 0x000000013f067887 */ /* 0x000fe40008000000 */
[----:B------:R-:W-:Y:S02]  /*19c0*/  USEL UR5, UR5, URZ, UP0 ;  /* 0x0000003f05057287 */ /* 0x000fe40008000000 */
[----:B------:R-:W-:-:S06]  /*19d0*/  ULOP3.LUT UR6, UR38, UR6, URZ, 0x3c, !UPT ;  /* 0x0000000626067292 */ /* 0x000fcc000f8e3c3f */
[----:B------:R-:W-:-:S07]  /*19e0*/  IMAD.U32 R7, RZ, RZ, UR6 ;  /* 0x00000006ff077e24 */ /* 0x000fce000f8e00ff */
.L_x_29:
[----:B------:R-:W-:Y:S05]  /*19f0*/  @!P0 BRA `(.L_x_23) ;  /* 0x0000000000048947 */ /* 0x000fea0003800000 */
[----:B------:R-:W-:Y:S01]  /*1a00*/  BPT.TRAP 0x1 ;  /* 0x000000040000795c */ /* 0x000fe20000300000 */
.L_x_23:
[----:B------:R-:W3:Y:S01]  /*1a10*/  S2UR UR7, SR_CgaCtaId ;  /* 0x00000000000779c3 */ /* 0x000ee20000008800 */
[----:B------:R-:W-:Y:S01]  /*1a20*/  UMOV UR6, 0x400 ;  /* 0x0000040000067882 */ /* 0x000fe20000000000 */
[----:B01----:R-:W-:Y:S01]  /*1a30*/  IMAD.U32 R5, RZ, RZ, UR5 ;  /* 0x00000005ff057e24 */ /* 0x003fe2000f8e00ff */
[----:B------:R-:W-:Y:S01]  /*1a40*/  SHF.L.U32 R4, R7, 0x1f, RZ ;  /* 0x0000001f07047819 */ /* 0x000fe200000006ff */
[----:B---3--:R-:W-:-:S06]  /*1a50*/  ULEA UR6, UR7, UR6, 0x18 ;  /* 0x0000000607067291 */ /* 0x008fcc000f8ec03f */
[----:B------:R-:W-:-:S04]  /*1a60*/  IMAD.U32 R6, RZ, RZ, UR6 ;  /* 0x00000006ff067e24 */ /* 0x000fc8000f8e00ff */
[----:B------:R-:W-:-:S04]  /*1a70*/  IMAD R5, R5, 0x8, R6 ;  /* 0x0000000805057824 */ /* 0x000fc800078e0206 */
[----:B------:R0:W1:Y:S01]  /*1a80*/  SYNCS.PHASECHK.TRANS64.TRYWAIT P1, [R5+URZ], R4 ;  /* 0x00000004050075a7 */ /* 0x000062000802017f */
[----:B------:R-:W-:Y:S05]  /*1a90*/  @!P0 BRA `(.L_x_24) ;  /* 0x0000000000048947 */ /* 0x000fea0003800000 */
[----:B------:R-:W-:Y:S01]  /*1aa0*/  BPT.TRAP 0x1 ;  /* 0x000000040000795c */ /* 0x000fe20000300000 */
.L_x_24:
[----:B-1----:R-:W-:Y:S05]  /*1ab0*/  @P1 BRA `(.L_x_25) ;  /* 0x0000000000081947 */ /* 0x002fea0003800000 */
[----:B------:R-:W1:Y:S02]  /*1ac0*/  SYNCS.PHASECHK.TRANS64.TRYWAIT P1, [R5+URZ], R4 ;  /* 0x00000004050075a7 */ /* 0x000e64000802017f */
[----:B-1----:R-:W-:Y:S05]  /*1ad0*/  @!P1 BRA `(.L_x_26) ;  /* 0x00000058007c9947 */ /* 0x002fea0003800000 */
.L_x_25:
[----:B------:R-:W-:Y:S01]  /*1ae0*/  ULEA UR6, UR5, UR4, 0x9 ;  /* 0x0000000405067291 */ /* 0x000fe2000f8e483f */
[----:B------:R-:W-:Y:S01]  /*1af0*/  WARPGROUP.ARRIVE ;  /* 0x00000000000079c5 */ /* 0x000fe20000000000 */
[----:B------:R-:W-:Y:S01]  /*1b00*/  ULEA UR7, UR5, UR41, 0xb ;  /* 0x0000002905077291 */ /* 0x000fe2000f8e583f */
[----:B------:R-:W-:Y:S01]  /*1b10*/  UMOV UR11, 0x40000040 ;  /* 0x40000040000b7882 */ /* 0x000fe20000000000 */
[----:B------:R-:W-:Y:S02]  /*1b20*/  UMOV UR9, 0x40000040 ;  /* 0x4000004000097882 */ /* 0x000fe40000000000 */
[----:B------:R-:W-:Y:S01]  /*1b30*/  UIADD3 UR12, UR7, 0x400, URZ ;  /* 0x00000400070c7890 */ /* 0x000fe2000fffe03f */
[----:B------:R-:W-:Y:S02]  /*1b40*/  UMOV UR10, UR6 ;  /* 0x00000006000a7c82 */ /* 0x000fe40008000000 */
[----:B------:R-:W-:Y:S02]  /*1b50*/  UMOV UR8, UR7 ;  /* 0x0000000700087c82 */ /* 0x000fe40008000000 */
[----:B------:R-:W-:Y:S01]  /*1b60*/  IGMMA.64x64x32.S8.S8 R56, gdesc[UR8], R56, gsb0 ;  /* 0x01e00000083879f1 */ /* 0x000fe20008041038 */
[----:B------:R-:W-:Y:S01]  /*1b70*/  UMOV UR9, 0x40000040 ;  /* 0x4000004000097882 */ /* 0x000fe20000000000 */
[----:B------:R-:W-:Y:S01]  /*1b80*/  UMOV UR8, UR12 ;  /* 0x0000000c00087c82 */ /* 0x000fe20008000000 */
[----:B------:R-:W-:Y:S01]  /*1b90*/  UIADD3 UR12, UR7, 0x402, URZ ;  /* 0x00000402070c7890 */ /* 0x000fe2000fffe03f */
[----:B------:R-:W-:-:S02]  /*1ba0*/  WARPGROUP.DEPBAR.LE gsb0, 0x0 ;  /* 0x00008000000079c5 */ /* 0x000fc40000010000 */
        /* <DEDUP_REMOVED lines=42> */
[----:B------:R-:W-:Y:S01]  /*1e50*/  BPT.TRAP 0x1 ;  /* 0x000000040000795c */ /* 0x000fe20000300000 */
.L_x_27:
[----:B------:R-:W-:-:S13]  /*1e60*/  ISETP.NE.AND P1, PT, R23, RZ, PT ;  /* 0x000000ff1700720c */ /* 0x000fda0003f25270 */
[----:B01----:R-:W-:-:S04]  /*1e70*/  @P1 IMAD R4, R3, 0x8, R6 ;  /* 0x0000000803041824 */ /* 0x003fc800078e0206 */
[----:B------:R-:W-:-:S05]  /*1e80*/  @P1 VIADD R5, R4, 0x28 ;  /* 0x0000002804051836 */ /* 0x000fca0000000000 */
[----:B------:R-:W-:-:S04]  /*1e90*/  @P1 PRMT R5, R22, 0x654, R5 ;  /* 0x0000065416051816 */ /* 0x000fc80000000005 */
[----:B------:R0:W-:Y:S01]  /*1ea0*/  @P1 SYNCS.ARRIVE.TRANS64.RED.A1T0 RZ, [R5+URZ], RZ ;  /* 0x000000ff05ff19a7 */ /* 0x0001e2000810043f */
[----:B------:R-:W-:-:S13]  /*1eb0*/  ISETP.GT.U32.AND P1, PT, R19, 0x1, PT ;  /* 0x000000011300780c */ /* 0x000fda0003f24070 */
[----:B0-----:R-:W-:Y:S05]  /*1ec0*/  @P1 BRA `(.L_x_28) ;  /* 0x0000000000041947 */ /* 0x001fea0003800000 */
[----:B------:R-:W-:Y:S01]  /*1ed0*/  BPT.TRAP 0x1 ;  /* 0x000000040000795c */ /* 0x000fe20000300000 */
.L_x_28:
[----:B------:R-:W-:Y:S01]  /*1ee0*/  UIADD3 UR5, UR5, 0x1, URZ ;  /* 0x0000000105057890 */ /* 0x000fe2000fffe03f */
[C---:B------:R-:W-:Y:S01]  /*1ef0*/  ISETP.GT.AND P2, PT, R0.reuse, 0x1, PT ;  /* 0x000000010000780c */ /* 0x040fe20003f44270 */
[----:B------:R-:W-:Y:S02]  /*1f00*/  VIADD R3, R3, 0x1 ;  /* 0x0000000103037836 */ /* 0x000fe40000000000 */
[----:B------:R-:W-:Y:S01]  /*1f10*/  UISETP.NE.AND UP0, UPT, UR5, 0x5, UPT ;  /* 0x000000050500788c */ /* 0x000fe2000bf05270 */
[----:B------:R-:W-:Y:S02]  /*1f20*/  VIADD R0, R0, 0xffffffff ;  /* 0xffffffff00007836 */ /* 0x000fe40000000000 */
[C---:B------:R-:W-:Y:S01]  /*1f30*/  ISETP.NE.AND P1, PT, R3.reuse, 0x5, PT ;  /* 0x000000050300780c */ /* 0x040fe20003f25270 */
[----:B------:R-:W-:Y:S02]  /*1f40*/  USEL UR6, URZ, 0x1, UP0 ;  /* 0x000000013f067887 */ /* 0x000fe40008000000 */
[----:B------:R-:W-:Y:S01]  /*1f50*/  USEL UR5, UR5, URZ, UP0 ;  /* 0x0000003f05057287 */ /* 0x000fe20008000000 */
[----:B------:R-:W-:-:S03]  /*1f60*/  SEL R3, R3, RZ, P1 ;  /* 0x000000ff03037207 */ /* 0x000fc60000800000 */
[----:B------:R-:W-:Y:S01]  /*1f70*/  LOP3.LUT R7, R7, UR6, RZ, 0x3c, !PT ;  /* 0x0000000607077c12 */ /* 0x000fe2000f8e3cff */
[----:B------:R-:W-:Y:S07]  /*1f80*/  @P2 BRA `(.L_x_29) ;  /* 0xfffffff800982947 */ /* 0x000fee000383ffff */
.L_x_22:
[----:B------:R-:W3:Y:S02]  /*1f90*/  LDC R0, c[0x0][0x28c] ;  /* 0x0000a300ff007b82 */ /* 0x000ee40000000800 */
[----:B---3--:R-:W-:-:S13]  /*1fa0*/  ISETP.GE.AND P1, PT, R0, 0x1, PT ;  /* 0x000000010000780c */ /* 0x008fda0003f26270 */
[----:B------:R-:W-:Y:S05]  /*1fb0*/  @!P1 BRA `(.L_x_30) ;  /* 0x0000000000509947 */ /* 0x000fea0003800000 */
[----:B------:R-:W-:Y:S05]  /*1fc0*/  @!P0 BRA `(.L_x_31) ;  /* 0x0000000000048947 */ /* 0x000fea0003800000 */
[----:B------:R-:W-:Y:S01]  /*1fd0*/  BPT.TRAP 0x1 ;  /* 0x000000040000795c */ /* 0x000fe20000300000 */
.L_x_31:
[----:B------:R-:W-:Y:S01]  /*1fe0*/  ISETP.NE.AND P0, PT, R23, RZ, PT ;  /* 0x000000ff1700720c */ /* 0x000fe20003f05270 */
[----:B------:R-:W-:Y:S01]  /*1ff0*/  BSSY B0, `(.L_x_32) ;  /* 0x000000e000007945 */ /* 0x000fe20003800000 */
[----:B------:R-:W-:-:S11]  /*2000*/  ISETP.GT.U32.AND P1, PT, R19, 0x1, PT ;  /* 0x000000011300780c */ /* 0x000fd60003f24070 */
[----:B------:R-:W-:Y:S05]  /*2010*/  @!P0 BRA `(.L_x_33) ;  /* 0x00000000002c8947 */ /* 0x000fea0003800000 */
[----:B------:R-:W-:-:S04]  /*2020*/  UISETP.LT.AND UP0, UPT, UR40, 0x1, UPT ;  /* 0x000000012800788c */ /* 0x000fc8000bf01270 */
[----:B------:R-:W-:-:S04]  /*2030*/  USEL UR6, UR40, 0x1, UP0 ;  /* 0x0000000128067887 */ /* 0x000fc80008000000 */
[----:B------:R-:W-:-:S04]  /*2040*/  UIADD3 UR6, UR39, UR40, -UR6 ;  /* 0x0000002827067290 */ /* 0x000fc8000fffe806 */
[----:B------:R-:W-:-:S04]  /*2050*/  UIMAD.WIDE.U32 UR4, UR6, -0x33333333, URZ ;  /* 0xcccccccd060478a5 */ /* 0x000fc8000f8e003f */
[----:B------:R-:W-:-:S04]  /*2060*/  USHF.R.U32.HI UR4, URZ, 0x2, UR5 ;  /* 0x000000023f047899 */ /* 0x000fc80008011605 */
[----:B------:R-:W-:-:S06]  /*2070*/  UIMAD UR6, UR4, -0x5, UR6 ;  /* 0xfffffffb040678a4 */ /* 0x000fcc000f8e0206 */
[----:B------:R-:W-:-:S04]  /*2080*/  IMAD.U32 R3, RZ, RZ, UR6 ;  /* 0x00000006ff037e24 */ /* 0x000fc8000f8e00ff */
[----:B------:R-:W-:-:S04]  /*2090*/  IMAD R0, R3, 0x8, R6 ;  /* 0x0000000803007824 */ /* 0x000fc800078e0206 */
[----:B------:R-:W-:-:S05]  /*20a0*/  VIADD R3, R0, 0x28 ;  /* 0x0000002800037836 */ /* 0x000fca0000000000 */
[----:B------:R-:W-:-:S04]  /*20b0*/  PRMT R3, R22, 0x654, R3 ;  /* 0x0000065416037816 */ /* 0x000fc80000000003 */
[----:B------:R3:W-:Y:S03]  /*20c0*/  SYNCS.ARRIVE.TRANS64.RED.A1T0 RZ, [R3+URZ], RZ ;  /* 0x000000ff03ff79a7 */ /* 0x0007e6000810043f */
.L_x_33:
[----:B------:R-:W-:Y:S05]  /*20d0*/  BSYNC B0 ;  /* 0x0000000000007941 */ /* 0x000fea0003800000 */
.L_x_32:
[----:B------:R-:W-:Y:S05]  /*20e0*/  @P1 BRA `(.L_x_30) ;  /* 0x0000000000041947 */ /* 0x000fea0003800000 */
[----:B------:R-:W-:Y:S01]  /*20f0*/  BPT.TRAP 0x1 ;  /* 0x000000040000795c */ /* 0x000fe20000300000 */
.L_x_30:
[----:B------:R-:W4:Y:S01]  /*2100*/  LDC R6, c[0x0][0x288] ;  /* 0x0000a200ff067b82 */ /* 0x000f220000000800 */
[----:B------:R-:W-:Y:S01]  /*2110*/  IMAD.SHL.U32 R93, R93, 0x40, RZ ;  /* 0x000000405d5d7824 */ /* 0x000fe200078e00ff */
[----:B------:R-:W-:Y:S01]  /*2120*/  UIADD3 UR39, UR40, UR39, URZ ;  /* 0x0000002728277290 */ /* 0x000fe2000fffe03f */
[--C-:B------:R-:W-:Y:S01]  /*2130*/  SHF.R.U32.HI R0, RZ, 0x2, R18.reuse ;  /* 0x00000002ff007819 */ /* 0x100fe20000011612 */
[----:B------:R-:W-:Y:S01]  /*2140*/  IMAD.SHL.U32 R9, R92, 0x100, RZ ;  /* 0x000001005c097824 */ /* 0x000fe200078e00ff */
[C---:B01----:R-:W-:Y:S01]  /*2150*/  LOP3.LUT R4, R18.reuse, 0x60, RZ, 0xc0, !PT ;  /* 0x0000006012047812 */ /* 0x043fe200078ec0ff */
[----:B------:R-:W-:Y:S01]  /*2160*/  UISETP.GT.U32.AND UP0, UPT, UR39, 0x4, UPT ;  /* 0x000000042700788c */ /* 0x000fe2000bf04070 */
[----:B------:R-:W-:Y:S01]  /*2170*/  SHF.R.U32.HI R5, RZ, 0x7, R18 ;  /* 0x00000007ff057819 */ /* 0x000fe20000011612 */
[----:B------:R-:W-:Y:S01]  /*2180*/  IMAD.SHL.U32 R14, R18, 0x2, RZ ;  /* 0x00000002120e7824 */ /* 0x000fe200078e00ff */
[----:B---3--:R-:W-:Y:S01]  /*2190*/  LOP3.LUT R3, R0, 0x7, RZ, 0xc0, !PT ;  /* 0x0000000700037812 */ /* 0x008fe200078ec0ff */
[----:B------:R-:W-:Y:S01]  /*21a0*/  ULDC UR7, c[0x0][0x284] ;  /* 0x0000a10000077ab9 */ /* 0x000fe20000000800 */
[----:B------:R-:W-:Y:S01]  /*21b0*/  SHF.R.U32.HI R8, RZ, 0x1, R4 ;  /* 0x00000001ff087819 */ /* 0x000fe20000011604 */
[----:B------:R-:W-:Y:S01]  /*21c0*/  UISETP.LT.U32.AND UP0, UPT, UR40, 0x5, UP0 ;  /* 0x000000052800788c */ /* 0x000fe20008701070 */
[----:B------:R-:W-:Y:S01]  /*21d0*/  LOP3.LUT R0, R5, 0x1, RZ, 0xc0, !PT ;  /* 0x0000000105007812 */ /* 0x000fe200078ec0ff */
[----:B------:R-:W-:Y:S01]  /*21e0*/  UISETP.GE.U32.AND UP1, UPT, UR40, 0x5, UPT ;  /* 0x000000052800788c */ /* 0x000fe2000bf26070 */
[----:B------:R-:W-:Y:S01]  /*21f0*/  IADD3 R5, RZ, -R8, -R3 ;  /* 0x80000008ff057210 */ /* 0x000fe20007ffe803 */
[----:B------:R-:W-:Y:S01]  /*2200*/  ULDC.64 UR8, c[0x0][0x5d0] ;  /* 0x0001740000087ab9 */ /* 0x000fe20000000a00 */
[----:B------:R-:W-:Y:S01]  /*2210*/  SHF.R.S32.HI R96, RZ, 0x1f, R88 ;  /* 0x0000001fff607819 */ /* 0x000fe20000011458 */
[----:B------:R-:W-:Y:S01]  /*2220*/  IMAD.SHL.U32 R10, R0, 0x40, RZ ;  /* 0x00000040000a7824 */ /* 0x000fe200078e00ff */
[----:B------:R-:W-:Y:S01]  /*2230*/  LOP3.LUT R4, R18, 0x3, RZ, 0xc0, !PT ;  /* 0x0000000312047812 */ /* 0x000fe200078ec0ff */
[----:B------:R-:W-:Y:S01]  /*2240*/  UIMAD.WIDE.U32 UR4, UR39, -0x33333333, URZ ;  /* 0xcccccccd270478a5 */ /* 0x000fe2000f8e003f */
[C---:B------:R-:W-:Y:S01]  /*2250*/  LOP3.LUT R14, R93.reuse, 0x6, R14, 0xf8, !PT ;  /* 0x000000065d0e7812 */ /* 0x040fe200078ef80e */
[----:B------:R-:W-:Y:S01]  /*2260*/  USEL UR6, URZ, 0x1, !UP0 ;  /* 0x000000013f067887 */ /* 0x000fe2000c000000 */
[----:B------:R-:W-:Y:S01]  /*2270*/  IMAD R102, R0, -0x40, R5 ;  /* 0xffffffc000667824 */ /* 0x000fe200078e0205 */
[----:B----4-:R-:W-:Y:S01]  /*2280*/  ISETP.GE.AND P0, PT, R93, R6, PT ;  /* 0x000000065d00720c */ /* 0x010fe20003f06270 */
[----:B------:R-:W-:Y:S01]  /*2290*/  IMAD R7, R96, UR8, RZ ;  /* 0x0000000860077c24 */ /* 0x000fe2000f8e02ff */
[----:B------:R-:W-:Y:S01]  /*22a0*/  SHF.R.S32.HI R15, RZ, 0x1f, R14 ;  /* 0x0000001fff0f7819 */ /* 0x000fe2000001140e */
[----:B------:R-:W-:Y:S01]  /*22b0*/  IMAD R0, R4, -0x2, R6 ;  /* 0xfffffffe04007824 */ /* 0x000fe200078e0206 */
[C---:B------:R-:W-:Y:S01]  /*22c0*/  ISETP.GE.OR P0, PT, R9.reuse, UR7, P0 ;  /* 0x0000000709007c0c */ /* 0x040fe20008706670 */
[----:B------:R-:W-:Y:S01]  /*22d0*/  IMAD.WIDE R4, R92, 0x100, RZ ;  /* 0x000001005c047825 */ /* 0x000fe200078e02ff */
[----:B------:R-:W-:Y:S01]  /*22e0*/  USHF.R.U32.HI UR4, URZ, 0x2, UR5 ;  /* 0x000000023f047899 */ /* 0x000fe20008011605 */
[----:B------:R-:W-:Y:S01]  /*22f0*/  LOP3.LUT R3, R10, 0x40, R3, 0xe2, !PT ;  /* 0x000000400a037812 */ /* 0x000fe200078ee203 */
[----:B------:R-:W-:Y:S01]  /*2300*/  ULOP3.LUT UR38, UR38, UR6, URZ, 0x3c, !UPT ;  /* 0x0000000626267292 */ /* 0x000fe2000f8e3c3f */
[C---:B------:R-:W-:Y:S01]  /*2310*/  IMAD R11, R88.reuse, UR9, R7 ;  /* 0x00000009580b7c24 */ /* 0x040fe2000f8e0207 */
[----:B------:R-:W-:Y:S01]  /*2320*/  UIMAD UR39, UR4, -0x5, UR39 ;  /* 0xfffffffb042778a4 */ /* 0x000fe2000f8e0227 */
[----:B------:R-:W-:Y:S01]  /*2330*/  IMAD.WIDE.U32 R6, R88, UR8, R14 ;  /* 0x0000000858067c25 */ /* 0x000fe2000f8e000e */
[----:B------:R-:W-:Y:S01]  /*2340*/  @UP1 ULOP3.LUT UR38, UR38, 0x1, UR4, 0x78, !UPT ;  /* 0x0000000126261892 */ /* 0x000fe2000f8e7804 */
[----:B------:R-:W-:-:S02]  /*2350*/  IADD3 R102, -R9, UR7, R102 ;  /* 0x0000000709667c10 */ /* 0x000fc4000fffe166 */
[----:B------:R-:W-:Y:S01]  /*2360*/  LOP3.LUT R107, R4, R3, R8, 0xfe, !PT ;  /* 0x00000003046b7212 */ /* 0x000fe200078efe08 */
[----:B------:R-:W-:Y:S02]  /*2370*/  IMAD.IADD R3, R0, 0x1, -R93 ;  /* 0x0000000100037824 */ /* 0x000fe400078e0a5d */
[----:B------:R-:W-:Y:S02]  /*2380*/  IMAD.IADD R7, R7, 0x1, R11 ;  /* 0x0000000107077824 */ /* 0x000fe400078e020b */
[----:B------:R-:W-:Y:S01]  /*2390*/  IMAD.MOV.U32 R0, RZ, RZ, -0x1 ;  /* 0xffffffffff007424 */ /* 0x000fe200078e00ff */
[----:B------:R-:W-:Y:S06]  /*23a0*/  @P0 BRA `(.L_x_34) ;  /* 0x0000003000f40947 */ /* 0x000fec0003800000 */
[----:B------:R-:W0:Y:S01]  /*23b0*/  LDC.64 R20, c[0x0][0x5c8] ;  /* 0x00017200ff147b82 */ /* 0x000e220000000a00 */
[----:B------:R-:W-:Y:S01]  /*23c0*/  ULDC.64 UR4, c[0x0][0x5c0] ;  /* 0x0001700000047ab9 */ /* 0x000fe20000000a00 */
[----:B------:R-:W-:Y:S01]  /*23d0*/  BSSY B0, `(.L_x_34) ;  /* 0x000033a000007945 */ /* 0x000fe20003800000 */
[-C--:B0-----:R-:W-:Y:S01]  /*23e0*/  IMAD R8, R5, R20.reuse, RZ ;  /* 0x0000001405087224 */ /* 0x081fe200078e02ff */
[----:B------:R-:W-:Y:S01]  /*23f0*/  SHF.L.U64.HI R13, R20, 0x7, R21 ;  /* 0x00000007140d7819 */ /* 0x000fe20000010215 */
[----:B------:R-:W-:-:S04]  /*2400*/  IMAD.WIDE.U32 R6, R107, R20, R6 ;  /* 0x000000146b067225 */ /* 0x000fc800078e0006 */
[----:B------:R-:W-:Y:S01]  /*2410*/  IMAD R9, R107, R21, R8 ;  /* 0x000000156b097224 */ /* 0x000fe200078e0208 */
[----:B------:R-:W-:Y:S01]  /*2420*/  IADD3 R94, P0, R6, UR4, RZ ;  /* 0x00000004065e7c10 */ /* 0x000fe2000ff1e0ff */
[C---:B------:R-:W-:Y:S02]  /*2430*/  IMAD.SHL.U32 R11, R20.reuse, 0x80, RZ ;  /* 0x00000080140b7824 */ /* 0x040fe400078e00ff */
[----:B------:R-:W-:Y:S01]  /*2440*/  IMAD.IADD R9, R7, 0x1, R9 ;  /* 0x0000000107097824 */ /* 0x000fe200078e0209 */
[-C--:B------:R-:W-:Y:S02]  /*2450*/  LEA R6, P1, R20, R94.reuse, 0x3 ;  /* 0x0000005e14067211 */ /* 0x080fe400078218ff */
[----:B------:R-:W-:Y:S02]  /*2460*/  IADD3 R8, P2, R11, R94, RZ ;  /* 0x0000005e0b087210 */ /* 0x000fe40007f5e0ff */
[----:B------:R-:W-:Y:S02]  /*2470*/  IADD3.X R95, R9, UR5, RZ, P0, !PT ;  /* 0x00000005095f7c10 */ /* 0x000fe400087fe4ff */
[----:B-----5:R-:W-:-:S02]  /*2480*/  ISETP.NE.AND P0, PT, R90, RZ, PT ;  /* 0x000000ff5a00720c */ /* 0x020fc40003f05270 */
[----:B------:R-:W-:Y:S01]  /*2490*/  LEA.HI.X R7, R20, R95, R21, 0x3, P1 ;  /* 0x0000005f14077211 */ /* 0x000fe200008f1c15 */
[----:B------:R-:W-:Y:S01]  /*24a0*/  IMAD.X R9, R13, 0x1, R95, P2 ;  /* 0x000000010d097824 */ /* 0x000fe200010e065f */
[----:B------:R-:W-:-:S05]  /*24b0*/  IADD3 R10, P1, R11, R6, RZ ;  /* 0x000000060b0a7210 */ /* 0x000fca0007f3e0ff */
[----:B------:R-:W-:-:S04]  /*24c0*/  IMAD.X R11, R13, 0x1, R7, P1 ;  /* 0x000000010d0b7824 */ /* 0x000fc800008e0607 */
[----:B------:R-:W-:Y:S05]  /*24d0*/  @!P0 BRA `(.L_x_35) ;  /* 0x0000002400948947 */ /* 0x000fea0003800000 */
[----:B------:R-:W0:Y:S01]  /*24e0*/  LDC.64 R92, c[0x0][0x5b0] ;  /* 0x00016c00ff5c7b82 */ /* 0x000e220000000a00 */
[----:B------:R-:W-:Y:S01]  /*24f0*/  ULDC.64 UR4, c[0x0][0x5b8] ;  /* 0x00016e0000047ab9 */ /* 0x000fe20000000a00 */
[----:B------:R-:W-:Y:S01]  /*2500*/  ISETP.GE.AND P0, PT, R102, 0x1, PT ;  /* 0x000000016600780c */ /* 0x000fe20003f06270 */
[----:B------:R-:W-:Y:S01]  /*2510*/  IMAD R21, R96, UR4, RZ ;  /* 0x0000000460157c24 */ /* 0x000fe2000f8e02ff */
[----:B------:R-:W-:Y:S01]  /*2520*/  BSSY B1, `(.L_x_36) ;  /* 0x0000010000017945 */ /* 0x000fe20003800000 */
[C---:B------:R-:W-:Y:S01]  /*2530*/  IMAD.WIDE.U32 R14, R88.reuse, UR4, R14 ;  /* 0x00000004580e7c25 */ /* 0x040fe2000f8e000e */
[----:B------:R-:W-:Y:S02]  /*2540*/  ISETP.LT.OR P3, PT, R3, 0x1, !P0 ;  /* 0x000000010300780c */ /* 0x000fe40004761670 */
[----:B------:R-:W1:Y:S01]  /*2550*/  LDC.64 R12, c[0x0][0x5a8] ;  /* 0x00016a00ff0c7b82 */ /* 0x000e620000000a00 */
[----:B------:R-:W-:Y:S02]  /*2560*/  IMAD R21, R88, UR5, R21 ;  /* 0x0000000558157c24 */ /* 0x000fe4000f8e0215 */
[----:B------:R-:W-:-:S02]  /*2570*/  IMAD.MOV.U32 R20, RZ, RZ, R14 ;  /* 0x000000ffff147224 */ /* 0x000fc400078e000e */
[----:B------:R-:W-:Y:S02]  /*2580*/  IMAD.IADD R21, R15, 0x1, R21 ;  /* 0x000000010f157824 */ /* 0x000fe400078e0215 */
[-C--:B0-----:R-:W-:Y:S01]  /*2590*/  IMAD R88, R5, R92.reuse, RZ ;  /* 0x0000005c05587224 */ /* 0x081fe200078e02ff */
[----:B------:R-:W-:Y:S01]  /*25a0*/  SHF.L.U64.HI R99, R92, 0x3, R93 ;  /* 0x000000035c637819 */ /* 0x000fe2000001025d */
[----:B------:R-:W-:-:S04]  /*25b0*/  IMAD.WIDE.U32 R96, R107, R92, R20 ;  /* 0x0000005c6b607225 */ /* 0x000fc800078e0014 */
[----:B------:R-:W-:Y:S01]  /*25c0*/  IMAD R105, R107, R93, R88 ;  /* 0x0000005d6b697224 */ /* 0x000fe200078e0258 */
[----:B-1----:R-:W-:Y:S01]  /*25d0*/  IADD3 R96, P1, R96, R12, RZ ;  /* 0x0000000c60607210 */ /* 0x002fe20007f3e0ff */
[----:B------:R-:W-:-:S03]  /*25e0*/  IMAD.SHL.U32 R98, R92, 0x8, RZ ;  /* 0x000000085c627824 */ /* 0x000fc600078e00ff */
[----:B------:R-:W-:Y:S01]  /*25f0*/  IADD3.X R97, R13, R97, R105, P1, !PT ;  /* 0x000000610d617210 */ /* 0x000fe20000ffe469 */
[----:B------:R-:W-:Y:S08]  /*2600*/  @P3 BRA `(.L_x_37) ;  /* 0x0000000000043947 */ /* 0x000ff00003800000 */
[----:B--2---:R0:W5:Y:S02]  /*2610*/  LDG.E.U8 R91, desc[UR36][R96.64] ;  /* 0x00000024605b7981 */ /* 0x004164000c1e1100 */
.L_x_37:
[----:B------:R-:W-:Y:S05]  /*2620*/  BSYNC B1 ;  /* 0x0000000000017941 */ /* 0x000fea0003800000 */
.L_x_36:
[----:B-----5:R-:W-:Y:S01]  /*2630*/  LOP3.LUT R88, R91, 0xffff, RZ, 0xc0, !PT ;  /* 0x0000ffff5b587812 */ /* 0x020fe200078ec0ff */
[----:B------:R-:W-:Y:S01]  /*2640*/  IMAD.WIDE.U32 R100, R107, R92, R98 ;  /* 0x0000005c6b647225 */ /* 0x000fe200078e0062 */
[----:B------:R-:W-:Y:S01]  /*2650*/  ISETP.LT.OR P4, PT, R3, 0x2, !P0 ;  /* 0x000000020300780c */ /* 0x000fe20004781670 */
[----:B------:R-:W-:Y:S01]  /*2660*/  BSSY B1, `(.L_x_38) ;  /* 0x000000e000017945 */ /* 0x000fe20003800000 */
[----:B------:R-:W-:Y:S01]  /*2670*/  PRMT R103, R88, 0x8880, RZ ;  /* 0x0000888058677816 */ /* 0x000fe200000000ff */
[----:B------:R-:W-:Y:S01]  /*2680*/  IMAD.IADD R101, R105, 0x1, R101 ;  /* 0x0000000169657824 */ /* 0x000fe200078e0265 */
[----:B------:R-:W-:Y:S02]  /*2690*/  IADD3 R100, P2, P5, R14, R12, R100 ;  /* 0x0000000c0e647210 */ /* 0x000fe40007d5e064 */
[----:B------:R-:W-:Y:S01]  /*26a0*/  ISETP.GE.AND P1, PT, R102, 0x9, PT ;  /* 0x000000096600780c */ /* 0x000fe20003f26270 */
[----:B------:R-:W-:Y:S01]  /*26b0*/  IMAD R88, R103, R90, RZ ;  /* 0x0000005a67587224 */ /* 0x000fe200078e02ff */
[----:B------:R-:W-:-:S02]  /*26c0*/  IADD3.X R101, R21, R13, R101, P2, P5 ;  /* 0x0000000d15657210 */ /* 0x000fc400017ea465 */
[----:B------:R-:W-:Y:S01]  /*26d0*/  ISETP.LT.OR P2, PT, R3, 0x1, !P1 ;  /* 0x000000010300780c */ /* 0x000fe20004f41670 */
[----:B------:R-:W-:-:S05]  /*26e0*/  @!P3 IMAD R103, R56, R89, R88 ;  /* 0x000000593867b224 */ /* 0x000fca00078e0258 */
[----:B------:R1:W-:Y:S01]  /*26f0*/  @!P3 STG.E.U8 desc[UR36][R94.64], R103 ;  /* 0x000000675e00b986 */ /* 0x0003e2000c101124 */
[----:B------:R-:W-:Y:S06]  /*2700*/  @P4 BRA `(.L_x_39) ;  /* 0x00000000000c4947 */ /* 0x000fec0003800000 */
[----:B--2---:R-:W1:Y:S02]  /*2710*/  LDG.E.U8 R91, desc[UR36][R96.64+0x1] ;  /* 0x00000124605b7981 */ /* 0x004e64000c1e1100 */
[----:B-1----:R-:W-:-:S05]  /*2720*/  PRMT R103, R91, 0x8880, RZ ;  /* 0x000088805b677816 */ /* 0x002fca00000000ff */
[----:B------:R-:W-:-:S07]  /*2730*/  IMAD R88, R103, R90, RZ ;  /* 0x0000005a67587224 */ /* 0x000fce00078e02ff */
.L_x_39:
[----:B------:R-:W-:Y:S05]  /*2740*/  BSYNC B1 ;  /* 0x0000000000017941 */ /* 0x000fea0003800000 */
.L_x_38:
[----:B------:R-:W-:Y:S01]  /*2750*/  @!P4 IMAD R57, R57, R89, R88 ;  /* 0x000000593939c224 */ /* 0x000fe200078e0258 */
[----:B------:R-:W-:Y:S04]  /*2760*/  BSSY B1, `(.L_x_40) ;  /* 0x0000006000017945 */ /* 0x000fe80003800000 */
[----:B------:R3:W-:Y:S01]  /*2770*/  @!P4 STG.E.U8 desc[UR36][R94.64+0x1], R57 ;  /* 0x000001395e00c986 */ /* 0x0007e2000c101124 */
[----:B------:R-:W-:Y:S05]  /*2780*/  @P2 BRA `(.L_x_41) ;  /* 0x00000000000c2947 */ /* 0x000fea0003800000 */
[----:B--2---:R-:W3:Y:S02]  /*2790*/  LDG.E.U8 R91, desc[UR36][R100.64] ;  /* 0x00000024645b7981 */ /* 0x004ee4000c1e1100 */
[----:B---3--:R-:W-:-:S05]  /*27a0*/  PRMT R57, R91, 0x8880, RZ ;  /* 0x000088805b397816 */ /* 0x008fca00000000ff */
[----:B------:R-:W-:-:S07]  /*27b0*/  IMAD R88, R57, R90, RZ ;  /* 0x0000005a39587224 */ /* 0x000fce00078e02ff */
.L_x_41:
[----:B------:R-:W-:Y:S05]  /*27c0*/  BSYNC B1 ;  /* 0x0000000000017941 */ /* 0x000fea0003800000 */
.L_x_40:
[C---:B------:R-:W-:Y:S01]  /*27d0*/  ISETP.LT.OR P4, PT, R3.reuse, 0x2, !P1 ;  /* 0x000000020300780c */ /* 0x040fe20004f81670 */
[----:B---3--:R-:W-:Y:S01]  /*27e0*/  @!P2 IMAD R57, R58, R89, R88 ;  /* 0x000000593a39a224 */ /* 0x008fe200078e0258 */
[----:B------:R-:W-:Y:S01]  /*27f0*/  BSSY B1, `(.L_x_42) ;  /* 0x0000009000017945 */ /* 0x000fe20003800000 */
[C---:B------:R-:W-:Y:S02]  /*2800*/  ISETP.LT.OR P3, PT, R3.reuse, 0x9, !P0 ;  /* 0x000000090300780c */ /* 0x040fe40004761670 */
[C---:B------:R-:W-:Y:S01]  /*2810*/  ISETP.LT.OR P5, PT, R3.reuse, 0xa, !P0 ;  /* 0x0000000a0300780c */ /* 0x040fe200047a1670 */
[----:B------:R3:W-:Y:S01]  /*2820*/  @!P2 STG.E.U8 desc[UR36][R6.64], R57 ;  /* 0x000000390600a986 */ /* 0x0007e2000c101124 */
[----:B------:R-:W-:-:S06]  /*2830*/  ISETP.LT.OR P2, PT, R3, 0x9, !P1 ;  /* 0x000000090300780c */ /* 0x000fcc0004f41670 */
[----:B------:R-:W-:Y:S07]  /*2840*/  @P4 BRA `(.L_x_43) ;  /* 0x00000000000c4947 */ /* 0x000fee0003800000 */
[----:B--2---:R-:W3:Y:S02]  /*2850*/  LDG.E.U8 R91, desc[UR36][R100.64+0x1] ;  /* 0x00000124645b7981 */ /* 0x004ee4000c1e1100 */
[----:B---3--:R-:W-:-:S05]  /*2860*/  PRMT R57, R91, 0x8880, RZ ;  /* 0x000088805b397816 */ /* 0x008fca00000000ff */
[----:B------:R-:W-:-:S07]  /*2870*/  IMAD R88, R57, R90, RZ ;  /* 0x0000005a39587224 */ /* 0x000fce00078e02ff */
.L_x_43:
[----:B------:R-:W-:Y:S05]  /*2880*/  BSYNC B1 ;  /* 0x0000000000017941 */ /* 0x000fea0003800000 */
.L_x_42:
[----:B------:R-:W-:Y:S01]  /*2890*/  @!P4 IMAD R59, R59, R89, R88 ;  /* 0x000000593b3bc224 */ /* 0x000fe200078e0258 */
[----:B------:R-:W-:Y:S04]  /*28a0*/  BSSY B1, `(.L_x_44) ;  /* 0x0000006000017945 */ /* 0x000fe80003800000 */
[----:B------:R4:W-:Y:S01]  /*28b0*/  @!P4 STG.E.U8 desc[UR36][R6.64+0x1], R59 ;  /* 0x0000013b0600c986 */ /* 0x0009e2000c101124 */
[----:B------:R-:W-:Y:S05]  /*28c0*/  @P3 BRA `(.L_x_45) ;  /* 0x00000000000c3947 */ /* 0x000fea0003800000 */
[----:B--2---:R-:W3:Y:S02]  /*28d0*/  LDG.E.U8 R91, desc[UR36][R96.64+0x8] ;  /* 0x00000824605b7981 */ /* 0x004ee4000c1e1100 */
[----:B---3--:R-:W-:-:S05]  /*28e0*/  PRMT R57, R91, 0x8880, RZ ;  /* 0x000088805b397816 */ /* 0x008fca00000000ff */
[----:B------:R-:W-:-:S07]  /*28f0*/  IMAD R88, R57, R90, RZ ;  /* 0x0000005a39587224 */ /* 0x000fce00078e02ff */
.L_x_45:
[----:B------:R-:W-:Y:S05]  /*2900*/  BSYNC B1 ;  /* 0x0000000000017941 */ /* 0x000fea0003800000 */
.L_x_44:
[----:B---3--:R-:W-:Y:S01]  /*2910*/  @!P3 IMAD R57, R60, R89, R88 ;  /* 0x000000593c39b224 */ /* 0x008fe200078e0258 */
[----:B------:R-:W-:Y:S04]  /*2920*/  BSSY B1, `(.L_x_46) ;  /* 0x0000006000017945 */ /* 0x000fe80003800000 */
[----:B------:R3:W-:Y:S01]  /*2930*/  @!P3 STG.E.U8 desc[UR36][R94.64+0x8], R57 ;  /* 0x000008395e00b986 */ /* 0x0007e2000c101124 */
[----:B------:R-:W-:Y:S05]  /*2940*/  @P5 BRA `(.L_x_47) ;  /* 0x00000000000c5947 */ /* 0x000fea0003800000 */
[----:B--2---:R-:W3:Y:S02]  /*2950*/  LDG.E.U8 R91, desc[UR36][R96.64+0x9] ;  /* 0x00000924605b7981 */ /* 0x004ee4000c1e1100 */
[----:B---3--:R-:W-:-:S05]  /*2960*/  PRMT R57, R91, 0x8880, RZ ;  /* 0x000088805b397816 */ /* 0x008fca00000000ff */
[----:B------:R-:W-:-:S07]  /*2970*/  IMAD R88, R57, R90, RZ ;  /* 0x0000005a39587224 */ /* 0x000fce00078e02ff */
.L_x_47:
[----:B------:R-:W-:Y:S05]  /*2980*/  BSYNC B1 ;  /* 0x0000000000017941 */ /* 0x000fea0003800000 */
.L_x_46:
[----:B------:R-:W-:Y:S01]  /*2990*/  @!P5 IMAD R61, R61, R89, R88 ;  /* 0x000000593d3dd224 */ /* 0x000fe200078e0258 */
[----:B------:R-:W-:Y:S04]  /*29a0*/  BSSY B1, `(.L_x_48) ;  /* 0x0000006000017945 */ /* 0x000fe80003800000 */
[----:B------:R0:W-:Y:S01]  /*29b0*/  @!P5 STG.E.U8 desc[UR36][R94.64+0x9], R61 ;  /* 0x0000093d5e00d986 */ /* 0x0001e2000c101124 */
[----:B------:R-:W-:Y:S05]  /*29c0*/  @P2 BRA `(.L_x_49) ;  /* 0x00000000000c2947 */ /* 0x000fea0003800000 */
[----:B--2---:R-:W3:Y:S02]  /*29d0*/  LDG.E.U8 R91, desc[UR36][R100.64+0x8] ;  /* 0x00000824645b7981 */ /* 0x004ee4000c1e1100 */
[----:B---3--:R-:W-:-:S05]  /*29e0*/  PRMT R57, R91, 0x8880, RZ ;  /* 0x000088805b397816 */ /* 0x008fca00000000ff */
[----:B------:R-:W-:-:S07]  /*29f0*/  IMAD R88, R57, R90, RZ ;  /* 0x0000005a39587224 */ /* 0x000fce00078e02ff */
.L_x_49:
[----:B------:R-:W-:Y:S05]  /*2a00*/  BSYNC B1 ;  /* 0x0000000000017941 */ /* 0x000fea0003800000 */
.L_x_48:
        /* <DEDUP_REMOVED lines=11> */
.L_x_51:
[----:B------:R-:W-:Y:S05]  /*2ac0*/  BSYNC B1 ;  /* 0x0000000000017941 */ /* 0x000fea0003800000 */
.L_x_50:
[----:B------:R-:W-:Y:S01]  /*2ad0*/  @!P4 IMAD R63, R63, R89, R88 ;  /* 0x000000593f3fc224 */ /* 0x000fe200078e0258 */
[----:B------:R-:W-:Y:S04]  /*2ae0*/  BSSY B1, `(.L_x_52) ;  /* 0x0000006000017945 */ /* 0x000fe80003800000 */
[----:B------:R0:W-:Y:S01]  /*2af0*/  @!P4 STG.E.U8 desc[UR36][R6.64+0x9], R63 ;  /* 0x0000093f0600c986 */ /* 0x0001e2000c101124 */
[----:B------:R-:W-:Y:S05]  /*2b00*/  @P3 BRA `(.L_x_53) ;  /* 0x00000000000c3947 */ /* 0x000fea0003800000 */
[----:B--2---:R-:W3:Y:S02]  /*2b10*/  LDG.E.U8 R91, desc[UR36][R96.64+0x10] ;  /* 0x00001024605b7981 */ /* 0x004ee4000c1e1100 */
[----:B---3--:R-:W-:-:S05]  /*2b20*/  PRMT R57, R91, 0x8880, RZ ;  /* 0x000088805b397816 */ /* 0x008fca00000000ff */
[----:B------:R-:W-:-:S07]  /*2b30*/  IMAD R88, R57, R90, RZ ;  /* 0x0000005a39587224 */ /* 0x000fce00078e02ff */
.L_x_53:
[----:B------:R-:W-:Y:S05]  /*2b40*/  BSYNC B1 ;  /* 0x0000000000017941 */ /* 0x000fea0003800000 */
.L_x_52:
[----:B---3--:R-:W-:Y:S01]  /*2b50*/  @!P3 IMAD R57, R64, R89, R88 ;  /* 0x000000594039b224 */ /* 0x008fe200078e0258 */
[----:B------:R-:W-:Y:S04]  /*2b60*/  BSSY B1, `(.L_x_54) ;  /* 0x0000006000017945 */ /* 0x000fe80003800000 */
[----:B------:R3:W-:Y:S01]  /*2b70*/  @!P3 STG.E.U8 desc[UR36][R94.64+0x10], R57 ;  /* 0x000010395e00b986 */ /* 0x0007e2000c101124 */
[----:B------:R-:W-:Y:S05]  /*2b80*/  @P5 BRA `(.L_x_55) ;  /* 0x00000000000c5947 */ /* 0x000fea0003800000 */
[----:B--2---:R-:W3:Y:S02]  /*2b90*/  LDG.E.U8 R91, desc[UR36][R96.64+0x11] ;  /* 0x00001124605b7981 */ /* 0x004ee4000c1e1100 */
[----:B---3--:R-:W-:-:S05]  /*2ba0*/  PRMT R57, R91, 0x8880, RZ ;  /* 0x000088805b397816 */ /* 0x008fca00000000ff */
[----:B------:R-:W-:-:S07]  /*2bb0*/  IMAD R88, R57, R90, RZ ;  /* 0x0000005a39587224 */ /* 0x000fce00078e02ff */
.L_x_55:
[----:B------:R-:W-:Y:S05]  /*2bc0*/  BSYNC B1 ;  /* 0x0000000000017941 */ /* 0x000fea0003800000 */
.L_x_54:
[----:B------:R-:W-:Y:S01]  /*2bd0*/  @!P5 IMAD R65, R65, R89, R88 ;  /* 0x000000594141d224 */ /* 0x000fe200078e0258 */
[----:B------:R-:W-:Y:S04]  /*2be0*/  BSSY B1, `(.L_x_56) ;  /* 0x0000006000017945 */ /* 0x000fe80003800000 */
[----:B------:R0:W-:Y:S01]  /*2bf0*/  @!P5 STG.E.U8 desc[UR36][R94.64+0x11], R65 ;  /* 0x000011415e00d986 */ /* 0x0001e2000c101124 */
[----:B------:R-:W-:Y:S05]  /*2c00*/  @P2 BRA `(.L_x_57) ;  /* 0x00000000000c2947 */ /* 0x000fea0003800000 */
[----:B--2---:R-:W3:Y:S02]  /*2c10*/  LDG.E.U8 R91, desc[UR36][R100.64+0x10] ;  /* 0x00001024645b7981 */ /* 0x004ee4000c1e1100 */
[----:B---3--:R-:W-:-:S05]  /*2c20*/  PRMT R57, R91, 0x8880, RZ ;  /* 0x000088805b397816 */ /* 0x008fca00000000ff */
[----:B------:R-:W-:-:S07]  /*2c30*/  IMAD R88, R57, R90, RZ ;  /* 0x0000005a39587224 */ /* 0x000fce00078e02ff */
.L_x_57:
[----:B------:R-:W-:Y:S05]  /*2c40*/  BSYNC B1 ;  /* 0x0000000000017941 */ /* 0x000fea0003800000 */
.L_x_56:
        /* <DEDUP_REMOVED lines=11> */
.L_x_59:
[----:B------:R-:W-:Y:S05]  /*2d00*/  BSYNC B1 ;  /* 0x0000000000017941 */ /* 0x000fea0003800000 */
.L_x_58:
[----:B------:R-:W-:Y:S01]  /*2d10*/  @!P4 IMAD R67, R67, R89, R88 ;  /* 0x000000594343c224 */ /* 0x000fe200078e0258 */
[----:B------:R-:W-:Y:S04]  /*2d20*/  BSSY B1, `(.L_x_60) ;  /* 0x0000006000017945 */ /* 0x000fe80003800000 */
[----:B------:R0:W-:Y:S01]  /*2d30*/  @!P4 STG.E.U8 desc[UR36][R6.64+0x11], R67 ;  /* 0x000011430600c986 */ /* 0x0001e2000c101124 */
[----:B------:R-:W-:Y:S05]  /*2d40*/  @P3 BRA `(.L_x_61) ;  /* 0x00000000000c3947 */ /* 0x000fea0003800000 */
[----:B--2---:R-:W3:Y:S02]  /*2d50*/  LDG.E.U8 R91, desc[UR36][R96.64+0x18] ;  /* 0x00001824605b7981 */ /* 0x004ee4000c1e1100 */
[----:B---3--:R-:W-:-:S05]  /*2d60*/  PRMT R57, R91, 0x8880, RZ ;  /* 0x000088805b397816 */ /* 0x008fca00000000ff */
[----:B------:R-:W-:-:S07]  /*2d70*/  IMAD R88, R57, R90, RZ ;  /* 0x0000005a39587224 */ /* 0x000fce00078e02ff */
.L_x_61:
[----:B------:R-:W-:Y:S05]  /*2d80*/  BSYNC B1 ;  /* 0x0000000000017941 */ /* 0x000fea0003800000 */
.L_x_60:
[----:B---3--:R-:W-:Y:S01]  /*2d90*/  @!P3 IMAD R57, R68, R89, R88 ;  /* 0x000000594439b224 */ /* 0x008fe200078e0258 */
[----:B------:R-:W-:Y:S04]  /*2da0*/  BSSY B1, `(.L_x_62) ;  /* 0x0000006000017945 */ /* 0x000fe80003800000 */
[----:B------:R3:W-:Y:S01]  /*2db0*/  @!P3 STG.E.U8 desc[UR36][R94.64+0x18], R57 ;  /* 0x000018395e00b986 */ /* 0x0007e2000c101124 */
[----:B------:R-:W-:Y:S05]  /*2dc0*/  @P5 BRA `(.L_x_63) ;  /* 0x00000000000c5947 */ /* 0x000fea0003800000 */
[----:B--2---:R-:W3:Y:S02]  /*2dd0*/  LDG.E.U8 R91, desc[UR36][R96.64+0x19] ;  /* 0x00001924605b7981 */ /* 0x004ee4000c1e1100 */
[----:B---3--:R-:W-:-:S05]  /*2de0*/  PRMT R57, R91, 0x8880, RZ ;  /* 0x000088805b397816 */ /* 0x008fca00000000ff */
[----:B------:R-:W-:-:S07]  /*2df0*/  IMAD R88, R57, R90, RZ ;  /* 0x0000005a39587224 */ /* 0x000fce00078e02ff */
.L_x_63:
[----:B------:R-:W-:Y:S05]  /*2e00*/  BSYNC B1 ;  /* 0x0000000000017941 */ /* 0x000fea0003800000 */
.L_x_62:
[----:B------:R-:W-:Y:S01]  /*2e10*/  @!P5 IMAD R69, R69, R89, R88 ;  /* 0x000000594545d224 */ /* 0x000fe200078e0258 */
[----:B------:R-:W-:Y:S04]  /*2e20*/  BSSY B1, `(.L_x_64) ;  /* 0x0000006000017945 */ /* 0x000fe80003800000 */
[----:B------:R0:W-:Y:S01]  /*2e30*/  @!P5 STG.E.U8 desc[UR36][R94.64+0x19], R69 ;  /* 0x000019455e00d986 */ /* 0x0001e2000c101124 */
[----:B------:R-:W-:Y:S05]  /*2e40*/  @P2 BRA `(.L_x_65) ;  /* 0x00000000000c2947 */ /* 0x000fea0003800000 */
[----:B--2---:R-:W3:Y:S02]  /*2e50*/  LDG.E.U8 R91, desc[UR36][R100.64+0x18] ;  /* 0x00001824645b7981 */ /* 0x004ee4000c1e1100 */
[----:B---3--:R-:W-:-:S05]  /*2e60*/  PRMT R57, R91, 0x8880, RZ ;  /* 0x000088805b397816 */ /* 0x008fca00000000ff */
[----:B------:R-:W-:-:S07]  /*2e70*/  IMAD R88, R57, R90, RZ ;  /* 0x0000005a39587224 */ /* 0x000fce00078e02ff */
.L_x_65:
[----:B------:R-:W-:Y:S05]  /*2e80*/  BSYNC B1 ;  /* 0x0000000000017941 */ /* 0x000fea0003800000 */
.L_x_64:
        /* <DEDUP_REMOVED lines=11> */
.L_x_67:
[----:B------:R-:W-:Y:S05]  /*2f40*/  BSYNC B1 ;  /* 0x0000000000017941 */ /* 0x000fea0003800000 */
.L_x_66:
[----:B------:R-:W-:Y:S01]  /*2f50*/  @!P4 IMAD R71, R71, R89, R88 ;  /* 0x000000594747c224 */ /* 0x000fe200078e0258 */
[----:B------:R-:W-:Y:S04]  /*2f60*/  BSSY B1, `(.L_x_68) ;  /* 0x0000006000017945 */ /* 0x000fe80003800000 */
[----:B------:R0:W-:Y:S01]  /*2f70*/  @!P4 STG.E.U8 desc[UR36][R6.64+0x19], R71 ;  /* 0x000019470600c986 */ /* 0x0001e2000c101124 */
[----:B------:R-:W-:Y:S05]  /*2f80*/  @P3 BRA `(.L_x_69) ;  /* 0x00000000000c3947 */ /* 0x000fea0003800000 */
[----:B--2---:R-:W3:Y:S02]  /*2f90*/  LDG.E.U8 R91, desc[UR36][R96.64+0x20] ;  /* 0x00002024605b7981 */ /* 0x004ee4000c1e1100 */
[----:B---3--:R-:W-:-:S05]  /*2fa0*/  PRMT R57, R91, 0x8880, RZ ;  /* 0x000088805b397816 */ /* 0x008fca00000000ff */
[----:B------:R-:W-:-:S07]  /*2fb0*/  IMAD R88, R57, R90, RZ ;  /* 0x0000005a39587224 */ /* 0x000fce00078e02ff */
.L_x_69:
[----:B------:R-:W-:Y:S05]  /*2fc0*/  BSYNC B1 ;  /* 0x0000000000017941 */ /* 0x000fea0003800000 */
.L_x_68:
[----:B---3--:R-:W-:Y:S01]  /*2fd0*/  @!P3 IMAD R57, R72, R89, R88 ;  /* 0x000000594839b224 */ /* 0x008fe200078e0258 */
[----:B------:R-:W-:Y:S04]  /*2fe0*/  BSSY B1, `(.L_x_70) ;  /* 0x0000006000017945 */ /* 0x000fe80003800000 */
[----:B------:R3:W-:Y:S01]  /*2ff0*/  @!P3 STG.E.U8 desc[UR36][R94.64+0x20], R57 ;  /* 0x000020395e00b986 */ /* 0x0007e2000c101124 */
[----:B------:R-:W-:Y:S05]  /*3000*/  @P5 BRA `(.L_x_71) ;  /* 0x00000000000c5947 */ /* 0x000fea0003800000 */
[----:B--2---:R-:W3:Y:S02]  /*3010*/  LDG.E.U8 R91, desc[UR36][R96.64+0x21] ;  /* 0x00002124605b7981 */ /* 0x004ee4000c1e1100 */
[----:B---3--:R-:W-:-:S05]  /*3020*/  PRMT R57, R91, 0x8880, RZ ;  /* 0x000088805b397816 */ /* 0x008fca00000000ff */
[----:B------:R-:W-:-:S07]  /*3030*/  IMAD R88, R57, R90, RZ ;  /* 0x0000005a39587224 */ /* 0x000fce00078e02ff */
.L_x_71:
[----:B------:R-:W-:Y:S05]  /*3040*/  BSYNC B1 ;  /* 0x0000000000017941 */ /* 0x000fea0003800000 */
.L_x_70:
[----:B------:R-:W-:Y:S01]  /*3050*/  @!P5 IMAD R73, R73, R89, R88 ;  /* 0x000000594949d224 */ /* 0x000fe200078e0258 */
[----:B------:R-:W-:Y:S04]  /*3060*/  BSSY B1, `(.L_x_72) ;  /* 0x0000006000017945 */ /* 0x000fe80003800000 */
[----:B------:R0:W-:Y:S01]  /*3070*/  @!P5 STG.E.U8 desc[UR36][R94.64+0x21], R73 ;  /* 0x000021495e00d986 */ /* 0x0001e2000c101124 */
[----:B------:R-:W-:Y:S05]  /*3080*/  @P2 BRA `(.L_x_73) ;  /* 0x00000000000c2947 */ /* 0x000fea0003800000 */
[----:B--2---:R-:W3:Y:S02]  /*3090*/  LDG.E.U8 R91, desc[UR36][R100.64+0x20] ;  /* 0x00002024645b7981 */ /* 0x004ee4000c1e1100 */
[----:B---3--:R-:W-:-:S05]  /*30a0*/  PRMT R57, R91, 0x8880, RZ ;  /* 0x000088805b397816 */ /* 0x008fca00000000ff */
[----:B------:R-:W-:-:S07]  /*30b0*/  IMAD R88, R57, R90, RZ ;  /* 0x0000005a39587224 */ /* 0x000fce00078e02ff */
.L_x_73:
[----:B------:R-:W-:Y:S05]  /*30c0*/  BSYNC B1 ;  /* 0x0000000000017941 */ /* 0x000fea0003800000 */
.L_x_72:
        /* <DEDUP_REMOVED lines=11> */
.L_x_75:
[----:B------:R-:W-:Y:S05]  /*3180*/  BSYNC B1 ;  /* 0x0000000000017941 */ /* 0x000fea0003800000 */
.L_x_74:
[----:B------:R-:W-:Y:S01]  /*3190*/  @!P4 IMAD R75, R75, R89, R88 ;  /* 0x000000594b4bc224 */ /* 0x000fe200078e0258 */
[----:B------:R-:W-:Y:S04]  /*31a0*/  BSSY B1, `(.L_x_76) ;  /* 0x0000006000017945 */ /* 0x000fe80003800000 */
[----:B------:R0:W-:Y:S01]  /*31b0*/  @!P4 STG.E.U8 desc[UR36][R6.64+0x21], R75 ;  /* 0x0000214b0600c986 */ /* 0x0001e2000c101124 */
[----:B------:R-:W-:Y:S05]  /*31c0*/  @P3 BRA `(.L_x_77) ;  /* 0x00000000000c3947 */ /* 0x000fea0003800000 */
[----:B--2---:R-:W3:Y:S02]  /*31d0*/  LDG.E.U8 R91, desc[UR36][R96.64+0x28] ;  /* 0x00002824605b7981 */ /* 0x004ee4000c1e1100 */
[----:B---3--:R-:W-:-:S05]  /*31e0*/  PRMT R57, R91, 0x8880, RZ ;  /* 0x000088805b397816 */ /* 0x008fca00000000ff */
[----:B------:R-:W-:-:S07]  /*31f0*/  IMAD R88, R57, R90, RZ ;  /* 0x0000005a39587224 */ /* 0x000fce00078e02ff */
.L_x_77:
[----:B------:R-:W-:Y:S05]  /*3200*/  BSYNC B1 ;  /* 0x0000000000017941 */ /* 0x000fea0003800000 */
.L_x_76:
[----:B---3--:R-:W-:Y:S01]  /*3210*/  @!P3 IMAD R57, R76, R89, R88 ;  /* 0x000000594c39b224 */ /* 0x008fe200078e0258 */
[----:B------:R-:W-:Y:S04]  /*3220*/  BSSY B1, `(.L_x_78) ;  /* 0x0000006000017945 */ /* 0x000fe80003800000 */
[----:B------:R3:W-:Y:S01]  /*3230*/  @!P3 STG.E.U8 desc[UR36][R94.64+0x28], R57 ;  /* 0x000028395e00b986 */ /* 0x0007e2000c101124 */
[----:B------:R-:W-:Y:S05]  /*3240*/  @P5 BRA `(.L_x_79) ;  /* 0x00000000000c5947 */ /* 0x000fea0003800000 */
[----:B--2---:R-:W3:Y:S02]  /*3250*/  LDG.E.U8 R91, desc[UR36][R96.64+0x29] ;  /* 0x00002924605b7981 */ /* 0x004ee4000c1e1100 */
[----:B---3--:R-:W-:-:S05]  /*3260*/  PRMT R57, R91, 0x8880, RZ ;  /* 0x000088805b397816 */ /* 0x008fca00000000ff */
[----:B------:R-:W-:-:S07]  /*3270*/  IMAD R88, R57, R90, RZ ;  /* 0x0000005a39587224 */ /* 0x000fce00078e02ff */
.L_x_79:
[----:B------:R-:W-:Y:S05]  /*3280*/  BSYNC B1 ;  /* 0x0000000000017941 */ /* 0x000fea0003800000 */
.L_x_78:
[----:B------:R-:W-:Y:S01]  /*3290*/  @!P5 IMAD R77, R77, R89, R88 ;  /* 0x000000594d4dd224 */ /* 0x000fe200078e0258 */
[----:B------:R-:W-:Y:S04]  /*32a0*/  BSSY B1, `(.L_x_80) ;  /* 0x0000006000017945 */ /* 0x000fe80003800000 */
[----:B------:R0:W-:Y:S01]  /*32b0*/  @!P5 STG.E.U8 desc[UR36][R94.64+0x29], R77 ;  /* 0x0000294d5e00d986 */ /* 0x0001e2000c101124 */
[----:B------:R-:W-:Y:S05]  /*32c0*/  @P2 BRA `(.L_x_81) ;  /* 0x00000000000c2947 */ /* 0x000fea0003800000 */
[----:B--2---:R-:W3:Y:S02]  /*32d0*/  LDG.E.U8 R91, desc[UR36][R100.64+0x28] ;  /* 0x00002824645b7981 */ /* 0x004ee4000c1e1100 */
[----:B---3--:R-:W-:-:S05]  /*32e0*/  PRMT R57, R91, 0x8880, RZ ;  /* 0x000088805b397816 */ /* 0x008fca00000000ff */
[----:B------:R-:W-:-:S07]  /*32f0*/  IMAD R88, R57, R90, RZ ;  /* 0x0000005a39587224 */ /* 0x000fce00078e02ff */
.L_x_81:
[----:B------:R-:W-:Y:S05]  /*3300*/  BSYNC B1 ;  /* 0x0000000000017941 */ /* 0x000fea0003800000 */
.L_x_80:
        /* <DEDUP_REMOVED lines=11> */
.L_x_83:
[----:B------:R-:W-:Y:S05]  /*33c0*/  BSYNC B1 ;  /* 0x0000000000017941 */ /* 0x000fea0003800000 */
.L_x_82:
[----:B------:R-:W-:Y:S01]  /*33d0*/  @!P4 IMAD R79, R79, R89, R88 ;  /* 0x000000594f4fc224 */ /* 0x000fe200078e0258 */
[----:B------:R-:W-:Y:S04]  /*33e0*/  BSSY B1, `(.L_x_84) ;  /* 0x0000006000017945 */ /* 0x000fe80003800000 */
[----:B------:R0:W-:Y:S01]  /*33f0*/  @!P4 STG.E.U8 desc[UR36][R6.64+0x29], R79 ;  /* 0x0000294f0600c986 */ /* 0x0001e2000c101124 */
[----:B------:R-:W-:Y:S05]  /*3400*/  @P3 BRA `(.L_x_85) ;  /* 0x00000000000c3947 */ /* 0x000fea0003800000 */
[----:B--2---:R-:W3:Y:S02]  /*3410*/  LDG.E.U8 R91, desc[UR36][R96.64+0x30] ;  /* 0x00003024605b7981 */ /* 0x004ee4000c1e1100 */
[----:B---3--:R-:W-:-:S05]  /*3420*/  PRMT R57, R91, 0x8880, RZ ;  /* 0x000088805b397816 */ /* 0x008fca00000000ff */
[----:B------:R-:W-:-:S07]  /*3430*/  IMAD R88, R57, R90, RZ ;  /* 0x0000005a39587224 */ /* 0x000fce00078e02ff */
.L_x_85:
[----:B------:R-:W-:Y:S05]  /*3440*/  BSYNC B1 ;  /* 0x0000000000017941 */ /* 0x000fea0003800000 */
.L_x_84:
[----:B---3--:R-:W-:Y:S01]  /*3450*/  @!P3 IMAD R57, R80, R89, R88 ;  /* 0x000000595039b224 */ /* 0x008fe200078e0258 */
[----:B------:R-:W-:Y:S04]  /*3460*/  BSSY B1, `(.L_x_86) ;  /* 0x0000006000017945 */ /* 0x000fe80003800000 */
[----:B------:R3:W-:Y:S01]  /*3470*/  @!P3 STG.E.U8 desc[UR36][R94.64+0x30], R57 ;  /* 0x000030395e00b986 */ /* 0x0007e2000c101124 */
[----:B------:R-:W-:Y:S05]  /*3480*/  @P5 BRA `(.L_x_87) ;  /* 0x00000000000c5947 */ /* 0x000fea0003800000 */
[----:B--2---:R-:W3:Y:S02]  /*3490*/  LDG.E.U8 R91, desc[UR36][R96.64+0x31] ;  /* 0x00003124605b7981 */ /* 0x004ee4000c1e1100 */
[----:B---3--:R-:W-:-:S05]  /*34a0*/  PRMT R57, R91, 0x8880, RZ ;  /* 0x000088805b397816 */ /* 0x008fca00000000ff */
[----:B------:R-:W-:-:S07]  /*34b0*/  IMAD R88, R57, R90, RZ ;  /* 0x0000005a39587224 */ /* 0x000fce00078e02ff */
.L_x_87:
[----:B------:R-:W-:Y:S05]  /*34c0*/  BSYNC B1 ;  /* 0x0000000000017941 */ /* 0x000fea0003800000 */
.L_x_86:
[----:B------:R-:W-:Y:S01]  /*34d0*/  @!P5 IMAD R81, R81, R89, R88 ;  /* 0x000000595151d224 */ /* 0x000fe200078e0258 */
[----:B------:R-:W-:Y:S04]  /*34e0*/  BSSY B1, `(.L_x_88) ;  /* 0x0000006000017945 */ /* 0x000fe80003800000 */
[----:B------:R0:W-:Y:S01]  /*34f0*/  @!P5 STG.E.U8 desc[UR36][R94.64+0x31], R81 ;  /* 0x000031515e00d986 */ /* 0x0001e2000c101124 */
[----:B------:R-:W-:Y:S05]  /*3500*/  @P2 BRA `(.L_x_89) ;  /* 0x00000000000c2947 */ /* 0x000fea0003800000 */
[----:B--2---:R-:W3:Y:S02]  /*3510*/  LDG.E.U8 R91, desc[UR36][R100.64+0x30] ;  /* 0x00003024645b7981 */ /* 0x004ee4000c1e1100 */
[----:B---3--:R-:W-:-:S05]  /*3520*/  PRMT R57, R91, 0x8880, RZ ;  /* 0x000088805b397816 */ /* 0x008fca00000000ff */
[----:B------:R-:W-:-:S07]  /*3530*/  IMAD R88, R57, R90, RZ ;  /* 0x0000005a39587224 */ /* 0x000fce00078e02ff */
.L_x_89:
[----:B------:R-:W-:Y:S05]  /*3540*/  BSYNC B1 ;  /* 0x0000000000017941 */ /* 0x000fea0003800000 */
.L_x_88:
[C---:B------:R-:W-:Y:S01]  /*3550*/  ISETP.LT.OR P4, PT, R3.reuse, 0x32, !P1 ;  /* 0x000000320300780c */ /* 0x040fe20004f81670 */
[----:B---3--:R-:W-:Y:S01]  /*3560*/  @!P2 IMAD R57, R82, R89, R88 ;  /* 0x000000595239a224 */ /* 0x008fe200078e0258 */
[----:B------:R-:W-:Y:S01]  /*3570*/  BSSY B1, `(.L_x_90) ;  /* 0x000000b000017945 */ /* 0x000fe20003800000 */
[----:B------:R-:W-:Y:S02]  /*3580*/  ISETP.LT.OR P3, PT, R3, 0x39, !P0 ;  /* 0x000000390300780c */ /* 0x000fe40004761670 */
[----:B------:R-:W-:Y:S01]  /*3590*/  IADD3 R107, P5, R107, 0x80, RZ ;  /* 0x000000806b6b7810 */ /* 0x000fe20007fbe0ff */
[----:B------:R3:W-:Y:S01]  /*35a0*/  @!P2 STG.E.U8 desc[UR36][R6.64+0x30], R57 ;  /* 0x000030390600a986 */ /* 0x0007e2000c101124 */
[C---:B------:R-:W-:Y:S02]  /*35b0*/  ISETP.LT.OR P2, PT, R3.reuse, 0x39, !P1 ;  /* 0x000000390300780c */ /* 0x040fe40004f41670 */
[C---:B------:R-:W-:Y:S02]  /*35c0*/  ISETP.LT.OR P0, PT, R3.reuse, 0x3a, !P0 ;  /* 0x0000003a0300780c */ /* 0x040fe40004701670 */
[----:B------:R-:W-:-:S02]  /*35d0*/  ISETP.LT.OR P1, PT, R3, 0x3a, !P1 ;  /* 0x0000003a0300780c */ /* 0x000fc40004f21670 */
[----:B------:R-:W-:Y:S11]  /*35e0*/  @P4 BRA `(.L_x_91) ;  /* 0x00000000000c4947 */ /* 0x000ff60003800000 */
[----:B--2---:R-:W3:Y:S02]  /*35f0*/  LDG.E.U8 R91, desc[UR36][R100.64+0x31] ;  /* 0x00003124645b7981 */ /* 0x004ee4000c1e1100 */
[----:B---3--:R-:W-:-:S05]  /*3600*/  PRMT R57, R91, 0x8880, RZ ;  /* 0x000088805b397816 */ /* 0x008fca00000000ff */
[----:B------:R-:W-:-:S07]  /*3610*/  IMAD R88, R57, R90, RZ ;  /* 0x0000005a39587224 */ /* 0x000fce00078e02ff */
.L_x_91:
[----:B------:R-:W-:Y:S05]  /*3620*/  BSYNC B1 ;  /* 0x0000000000017941 */ /* 0x000fea0003800000 */
.L_x_90:
[----:B------:R-:W-:Y:S01]  /*3630*/  @!P4 IMAD R83, R83, R89, R88 ;  /* 0x000000595353c224 */ /* 0x000fe200078e0258 */
[----:B------:R-:W-:Y:S04]  /*3640*/  BSSY B1, `(.L_x_92) ;  /* 0x0000006000017945 */ /* 0x000fe80003800000 */
[----:B------:R0:W-:Y:S01]  /*3650*/  @!P4 STG.E.U8 desc[UR36][R6.64+0x31], R83 ;  /* 0x000031530600c986 */ /* 0x0001e2000c101124 */
[----:B------:R-:W-:Y:S05]  /*3660*/  @P3 BRA `(.L_x_93) ;  /* 0x00000000000c3947 */ /* 0x000fea0003800000 */
[----:B--2---:R-:W3:Y:S02]  /*3670*/  LDG.E.U8 R91, desc[UR36][R96.64+0x38] ;  /* 0x00003824605b7981 */ /* 0x004ee4000c1e1100 */
[----:B---3--:R-:W-:-:S05]  /*3680*/  PRMT R57, R91, 0x8880, RZ ;  /* 0x000088805b397816 */ /* 0x008fca00000000ff */
[----:B------:R-:W-:-:S07]  /*3690*/  IMAD R88, R57, R90, RZ ;  /* 0x0000005a39587224 */ /* 0x000fce00078e02ff */
.L_x_93:
[----:B------:R-:W-:Y:S05]  /*36a0*/  BSYNC B1 ;  /* 0x0000000000017941 */ /* 0x000fea0003800000 */
.L_x_92:
[----:B---3--:R-:W-:Y:S01]  /*36b0*/  @!P3 IMAD R57, R84, R89, R88 ;  /* 0x000000595439b224 */ /* 0x008fe200078e0258 */
[----:B------:R-:W-:Y:S01]  /*36c0*/  BSSY B1, `(.L_x_94) ;  /* 0x0000007000017945 */ /* 0x000fe20003800000 */
[----:B----4-:R-:W-:-:S03]  /*36d0*/  IMAD.X R59, RZ, RZ, R5, P5 ;  /* 0x000000ffff3b7224 */ /* 0x010fc600028e0605 */
[----:B------:R3:W-:Y:S01]  /*36e0*/  @!P3 STG.E.U8 desc[UR36][R94.64+0x38], R57 ;  /* 0x000038395e00b986 */ /* 0x0007e2000c101124 */
[----:B------:R-:W-:Y:S05]  /*36f0*/  @P0 BRA `(.L_x_95) ;  /* 0x00000000000c0947 */ /* 0x000fea0003800000 */
[----:B--2---:R-:W2:Y:S02]  /*3700*/  LDG.E.U8 R91, desc[UR36][R96.64+0x39] ;  /* 0x00003924605b7981 */ /* 0x004ea4000c1e1100 */
[----:B--2---:R-:W-:-:S05]  /*3710*/  PRMT R5, R91, 0x8880, RZ ;  /* 0x000088805b057816 */ /* 0x004fca00000000ff */
[----:B------:R-:W-:-:S07]  /*3720*/  IMAD R88, R5, R90, RZ ;  /* 0x0000005a05587224 */ /* 0x000fce00078e02ff */
.L_x_95:
[----:B------:R-:W-:Y:S05]  /*3730*/  BSYNC B1 ;  /* 0x0000000000017941 */ /* 0x000fea0003800000 */
.L_x_94:
[----:B------:R-:W-:Y:S01]  /*3740*/  @!P0 IMAD R85, R85, R89, R88 ;  /* 0x0000005955558224 */ /* 0x000fe200078e0258 */
[----:B------:R-:W-:Y:S01]  /*3750*/  BSSY B1, `(.L_x_96) ;  /* 0x0000007000017945 */ /* 0x000fe20003800000 */
[----:B------:R-:W-:-:S03]  /*3760*/  IMAD R4, R59, R92, RZ ;  /* 0x0000005c3b047224 */ /* 0x000fc600078e02ff */
[----:B------:R4:W-:Y:S01]  /*3770*/  @!P0 STG.E.U8 desc[UR36][R94.64+0x39], R85 ;  /* 0x000039555e008986 */ /* 0x0009e2000c101124 */
[----:B------:R-:W-:Y:S05]  /*3780*/  @P2 BRA `(.L_x_97) ;  /* 0x00000000000c2947 */ /* 0x000fea0003800000 */
[----:B--2---:R-:W2:Y:S02]  /*3790*/  LDG.E.U8 R91, desc[UR36][R100.64+0x38] ;  /* 0x00003824645b7981 */ /* 0x004ea4000c1e1100 */
[----:B--2---:R-:W-:-:S05]  /*37a0*/  PRMT R5, R91, 0x8880, RZ ;  /* 0x000088805b057816 */ /* 0x004fca00000000ff */
[----:B------:R-:W-:-:S07]  /*37b0*/  IMAD R88, R5, R90, RZ ;  /* 0x0000005a05587224 */ /* 0x000fce00078e02ff */
.L_x_97:
[----:B------:R-:W-:Y:S05]  /*37c0*/  BSYNC B1 ;  /* 0x0000000000017941 */ /* 0x000fea0003800000 */
.L_x_96:
[----:B------:R-:W-:Y:S01]  /*37d0*/  @!P2 IMAD R5, R86, R89, R88 ;  /* 0x000000595605a224 */ /* 0x000fe200078e0258 */
[----:B------:R-:W-:Y:S01]  /*37e0*/  BSSY B1, `(.L_x_98) ;  /* 0x0000009000017945 */ /* 0x000fe20003800000 */
[C---:B---3--:R-:W-:Y:S02]  /*37f0*/  IMAD R57, R107.reuse, R93, R4 ;  /* 0x0000005d6b397224 */ /* 0x048fe400078e0204 */
[CC--:B------:R-:W-:Y:S01]  /*3800*/  IMAD.WIDE.U32 R98, R107.reuse, R92.reuse, R98 ;  /* 0x0000005c6b627225 */ /* 0x0c0fe200078e0062 */
[----:B------:R3:W-:Y:S03]  /*3810*/  @!P2 STG.E.U8 desc[UR36][R6.64+0x38], R5 ;  /* 0x000038050600a986 */ /* 0x0007e6000c101124 */
[----:B------:R-:W-:Y:S01]  /*3820*/  IMAD.WIDE.U32 R92, R107, R92, R20 ;  /* 0x0000005c6b5c7225 */ /* 0x000fe200078e0014 */
[----:B------:R-:W-:Y:S06]  /*3830*/  @P1 BRA `(.L_x_99) ;  /* 0x00000000000c1947 */ /* 0x000fec0003800000 */
[----:B--2---:R-:W3:Y:S02]  /*3840*/  LDG.E.U8 R91, desc[UR36][R100.64+0x39] ;  /* 0x00003924645b7981 */ /* 0x004ee4000c1e1100 */
[----:B---3--:R-:W-:-:S05]  /*3850*/  PRMT R5, R91, 0x8880, RZ ;  /* 0x000088805b057816 */ /* 0x008fca00000000ff */
[----:B------:R-:W-:-:S07]  /*3860*/  IMAD R88, R5, R90, RZ ;  /* 0x0000005a05587224 */ /* 0x000fce00078e02ff */
.L_x_99:
[----:B------:R-:W-:Y:S05]  /*3870*/  BSYNC B1 ;  /* 0x0000000000017941 */ /* 0x000fea0003800000 */
.L_x_98:
[----:B------:R-:W-:Y:S01]  /*3880*/  @!P1 IMAD R87, R87, R89, R88 ;  /* 0x0000005957579224 */ /* 0x000fe200078e0258 */
[----:B------:R-:W-:Y:S01]  /*3890*/  ISETP.GE.AND P2, PT, R102, 0x81, PT ;  /* 0x000000816600780c */ /* 0x000fe20003f46270 */
[----:B------:R-:W-:Y:S01]  /*38a0*/  BSSY B1, `(.L_x_100) ;  /* 0x000000c000017945 */ /* 0x000fe20003800000 */
[----:B------:R-:W-:Y:S02]  /*38b0*/  IADD3 R4, P5, R92, R12, RZ ;  /* 0x0000000c5c047210 */ /* 0x000fe40007fbe0ff */
[----:B------:R0:W-:Y:S01]  /*38c0*/  @!P1 STG.E.U8 desc[UR36][R6.64+0x39], R87 ;  /* 0x0000395706009986 */ /* 0x0001e2000c101124 */
[----:B------:R-:W-:Y:S02]  /*38d0*/  ISETP.LT.OR P1, PT, R3, 0x1, !P2 ;  /* 0x000000010300780c */ /* 0x000fe40005721670 */
[----:B---3--:R-:W-:Y:S02]  /*38e0*/  IADD3.X R5, R13, R93, R57, P5, !PT ;  /* 0x0000005d0d057210 */ /* 0x008fe40002ffe439 */
[----:B------:R-:W-:-:S02]  /*38f0*/  ISETP.GE.AND P0, PT, R102, 0x89, PT ;  /* 0x000000896600780c */ /* 0x000fc40003f06270 */
[----:B------:R-:W-:Y:S02]  /*3900*/  IADD3 R12, P4, P3, R14, R12, R98 ;  /* 0x0000000c0e0c7210 */ /* 0x000fe40007b9e062 */
[----:B------:R-:W-:-:S05]  /*3910*/  ISETP.LT.OR P5, PT, R3, 0x2, !P2 ;  /* 0x000000020300780c */ /* 0x000fca00057a1670 */
[----:B0-----:R-:W-:Y:S08]  /*3920*/  @P1 BRA `(.L_x_101) ;  /* 0x00000000000c1947 */ /* 0x001ff00003800000 */
[----:B--2---:R-:W2:Y:S02]  /*3930*/  LDG.E.U8 R91, desc[UR36][R4.64] ;  /* 0x00000024045b7981 */ /* 0x004ea4000c1e1100 */
[----:B--2---:R-:W-:-:S05]  /*3940*/  PRMT R7, R91, 0x8880, RZ ;  /* 0x000088805b077816 */ /* 0x004fca00000000ff */
[----:B------:R-:W-:-:S07]  /*3950*/  IMAD R88, R7, R90, RZ ;  /* 0x0000005a07587224 */ /* 0x000fce00078e02ff */
.L_x_101:
[----:B------:R-:W-:Y:S05]  /*3960*/  BSYNC B1 ;  /* 0x0000000000017941 */ /* 0x000fea0003800000 */
.L_x_100:
[----:B------:R-:W-:Y:S01]  /*3970*/  @!P1 IMAD R7, R24, R89, R88 ;  /* 0x0000005918079224 */ /* 0x000fe200078e0258 */
[----:B------:R-:W-:Y:S01]  /*3980*/  BSSY B1, `(.L_x_102) ;  /* 0x0000007000017945 */ /* 0x000fe20003800000 */
[----:B------:R-:W-:-:S03]  /*3990*/  IMAD.IADD R98, R57, 0x1, R99 ;  /* 0x0000000139627824 */ /* 0x000fc600078e0263 */
[----:B------:R0:W-:Y:S01]  /*39a0*/  @!P1 STG.E.U8 desc[UR36][R8.64], R7 ;  /* 0x0000000708009986 */ /* 0x0001e2000c101124 */
[----:B------:R-:W-:Y:S05]  /*39b0*/  @P5 BRA `(.L_x_103) ;  /* 0x00000000000c5947 */ /* 0x000fea0003800000 */
[----:B--2---:R-:W0:Y:S02]  /*39c0*/  LDG.E.U8 R91, desc[UR36][R4.64+0x1] ;  /* 0x00000124045b7981 */ /* 0x004e24000c1e1100 */
[----:B0-----:R-:W-:-:S05]  /*39d0*/  PRMT R7, R91, 0x8880, RZ ;  /* 0x000088805b077816 */ /* 0x001fca00000000ff */
[----:B------:R-:W-:-:S07]  /*39e0*/  IMAD R88, R7, R90, RZ ;  /* 0x0000005a07587224 */ /* 0x000fce00078e02ff */
.L_x_103:
[----:B------:R-:W-:Y:S05]  /*39f0*/  BSYNC B1 ;  /* 0x0000000000017941 */ /* 0x000fea0003800000 */
.L_x_102:
[----:B------:R-:W-:Y:S01]  /*3a00*/  ISETP.LT.OR P1, PT, R3, 0x1, !P0 ;  /* 0x000000010300780c */ /* 0x000fe20004721670 */
[----:B------:R-:W-:Y:S01]  /*3a10*/  @!P5 IMAD R25, R25, R89, R88 ;  /* 0x000000591919d224 */ /* 0x000fe200078e0258 */
[----:B------:R-:W-:Y:S01]  /*3a20*/  BSSY B1, `(.L_x_104) ;  /* 0x000000a000017945 */ /* 0x000fe20003800000 */
[----:B------:R-:W-:Y:S02]  /*3a30*/  IADD3.X R13, R21, R13, R98, P4, P3 ;  /* 0x0000000d150d7210 */ /* 0x000fe400027e6462 */
[C---:B------:R-:W-:Y:S01]  /*3a40*/  ISETP.LT.OR P4, PT, R3.reuse, 0x2, !P0 ;  /* 0x000000020300780c */ /* 0x040fe20004781670 */
[----:B------:R3:W-:Y:S01]  /*3a50*/  @!P5 STG.E.U8 desc[UR36][R8.64+0x1], R25 ;  /* 0x000001190800d986 */ /* 0x0007e2000c101124 */
[C---:B------:R-:W-:Y:S02]  /*3a60*/  ISETP.LT.OR P5, PT, R3.reuse, 0x9, !P2 ;  /* 0x000000090300780c */ /* 0x040fe400057a1670 */
[----:B------:R-:W-:-:S04]  /*3a70*/  ISETP.LT.OR P3, PT, R3, 0xa, !P2 ;  /* 0x0000000a0300780c */ /* 0x000fc80005761670 */
[----:B------:R-:W-:Y:S09]  /*3a80*/  @P1 BRA `(.L_x_105) ;  /* 0x00000000000c1947 */ /* 0x000ff20003800000 */
[----:B--2---:R-:W0:Y:S02]  /*3a90*/  LDG.E.U8 R91, desc[UR36][R12.64] ;  /* 0x000000240c5b7981 */ /* 0x004e24000c1e1100 */
[----:B0-----:R-:W-:-:S05]  /*3aa0*/  PRMT R7, R91, 0x8880, RZ ;  /* 0x000088805b077816 */ /* 0x001fca00000000ff */
[----:B------:R-:W-:-:S07]  /*3ab0*/  IMAD R88, R7, R90, RZ ;  /* 0x0000005a07587224 */ /* 0x000fce00078e02ff */
.L_x_105:
[----:B------:R-:W-:Y:S05]  /*3ac0*/  BSYNC B1 ;  /* 0x0000000000017941 */ /* 0x000fea0003800000 */
.L_x_104:
[----:B0-----:R-:W-:Y:S01]  /*3ad0*/  @!P1 IMAD R7, R26, R89, R88 ;  /* 0x000000591a079224 */ /* 0x001fe200078e0258 */
[----:B------:R-:W-:Y:S04]  /*3ae0*/  BSSY B1, `(.L_x_106) ;  /* 0x0000006000017945 */ /* 0x000fe80003800000 */
[----:B------:R0:W-:Y:S01]  /*3af0*/  @!P1 STG.E.U8 desc[UR36][R10.64], R7 ;  /* 0x000000070a009986 */ /* 0x0001e2000c101124 */
[----:B------:R-:W-:Y:S05]  /*3b00*/  @P4 BRA `(.L_x_107) ;  /* 0x00000000000c4947 */ /* 0x000fea0003800000 */
[----:B--2---:R-:W0:Y:S02]  /*3b10*/  LDG.E.U8 R91, desc[UR36][R12.64+0x1] ;  /* 0x000001240c5b7981 */ /* 0x004e24000c1e1100 */
[----:B0-----:R-:W-:-:S05]  /*3b20*/  PRMT R7, R91, 0x8880, RZ ;  /* 0x000088805b077816 */ /* 0x001fca00000000ff */
[----:B------:R-:W-:-:S07]  /*3b30*/  IMAD R88, R7, R90, RZ ;  /* 0x0000005a07587224 */ /* 0x000fce00078e02ff */
.L_x_107:
[----:B------:R-:W-:Y:S05]  /*3b40*/  BSYNC B1 ;  /* 0x0000000000017941 */ /* 0x000fea0003800000 */
.L_x_106:
[----:B------:R-:W-:Y:S01]  /*3b50*/  @!P4 IMAD R27, R27, R89, R88 ;  /* 0x000000591b1bc224 */ /* 0x000fe200078e0258 */
[----:B------:R-:W-:Y:S04]  /*3b60*/  BSSY B1, `(.L_x_108) ;  /* 0x0000006000017945 */ /* 0x000fe80003800000 */
[----:B------:R0:W-:Y:S01]  /*3b70*/  @!P4 STG.E.U8 desc[UR36][R10.64+0x1], R27 ;  /* 0x0000011b0a00c986 */ /* 0x0001e2000c101124 */
[----:B------:R-:W-:Y:S05]  /*3b80*/  @P5 BRA `(.L_x_109) ;  /* 0x00000000000c5947 */ /* 0x000fea0003800000 */
[----:B--2---:R-:W0:Y:S02]  /*3b90*/  LDG.E.U8 R91, desc[UR36][R4.64+0x8] ;  /* 0x00000824045b7981 */ /* 0x004e24000c1e1100 */
[----:B0-----:R-:W-:-:S05]  /*3ba0*/  PRMT R7, R91, 0x8880, RZ ;  /* 0x000088805b077816 */ /* 0x001fca00000000ff */
[----:B------:R-:W-:-:S07]  /*3bb0*/  IMAD R88, R7, R90, RZ ;  /* 0x0000005a07587224 */ /* 0x000fce00078e02ff */
.L_x_109:
[----:B------:R-:W-:Y:S05]  /*3bc0*/  BSYNC B1 ;  /* 0x0000000000017941 */ /* 0x000fea0003800000 */
.L_x_108:
[----:B0-----:R-:W-:Y:S01]  /*3bd0*/  @!P5 IMAD R7, R28, R89, R88 ;  /* 0x000000591c07d224 */ /* 0x001fe200078e0258 */
[----:B------:R-:W-:Y:S04]  /*3be0*/  BSSY B1, `(.L_x_110) ;  /* 0x0000006000017945 */ /* 0x000fe80003800000 */
[----:B------:R0:W-:Y:S01]  /*3bf0*/  @!P5 STG.E.U8 desc[UR36][R8.64+0x8], R7 ;  /* 0x000008070800d986 */ /* 0x0001e2000c101124 */
[----:B------:R-:W-:Y:S05]  /*3c00*/  @P3 BRA `(.L_x_111) ;  /* 0x00000000000c3947 */ /* 0x000fea0003800000 */
[----:B--2---:R-:W0:Y:S02]  /*3c10*/  LDG.E.U8 R91, desc[UR36][R4.64+0x9] ;  /* 0x00000924045b7981 */ /* 0x004e24000c1e1100 */
[----:B0-----:R-:W-:-:S05]  /*3c20*/  PRMT R7, R91, 0x8880, RZ ;  /* 0x000088805b077816 */ /* 0x001fca00000000ff */
[----:B------:R-:W-:-:S07]  /*3c30*/  IMAD R88, R7, R90, RZ ;  /* 0x0000005a07587224 */ /* 0x000fce00078e02ff */
.L_x_111:
[----:B------:R-:W-:Y:S05]  /*3c40*/  BSYNC B1 ;  /* 0x0000000000017941 */ /* 0x000fea0003800000 */
.L_x_110:
[----:B------:R-:W-:Y:S01]  /*3c50*/  ISETP.LT.OR P5, PT, R3, 0x9, !P0 ;  /* 0x000000090300780c */ /* 0x000fe200047a1670 */
[----:B------:R-:W-:Y:S01]  /*3c60*/  @!P3 IMAD R29, R29, R89, R88 ;  /* 0x000000591d1db224 */ /* 0x000fe200078e0258 */
[----:B------:R-:W-:Y:S01]  /*3c70*/  BSSY B1, `(.L_x_112) ;  /* 0x0000009000017945 */ /* 0x000fe20003800000 */
[C---:B------:R-:W-:Y:S02]  /*3c80*/  ISETP.LT.OR P4, PT, R3.reuse, 0xa, !P0 ;  /* 0x0000000a0300780c */ /* 0x040fe40004781670 */
[C---:B------:R-:W-:Y:S01]  /*3c90*/  ISETP.LT.OR P1, PT, R3.reuse, 0x12, !P2 ;  /* 0x000000120300780c */ /* 0x040fe20005721670 */
[----:B------:R0:W-:Y:S01]  /*3ca0*/  @!P3 STG.E.U8 desc[UR36][R8.64+0x9], R29 ;  /* 0x0000091d0800b986 */ /* 0x0001e2000c101124 */
[----:B------:R-:W-:-:S06]  /*3cb0*/  ISETP.LT.OR P3, PT, R3, 0x11, !P2 ;  /* 0x000000110300780c */ /* 0x000fcc0005761670 */
[----:B------:R-:W-:Y:S07]  /*3cc0*/  @P5 BRA `(.L_x_113) ;  /* 0x00000000000c5947 */ /* 0x000fee0003800000 */
[----:B--2---:R-:W0:Y:S02]  /*3cd0*/  LDG.E.U8 R91, desc[UR36][R12.64+0x8] ;  /* 0x000008240c5b7981 */ /* 0x004e24000c1e1100 */
[----:B0-----:R-:W-:-:S05]  /*3ce0*/  PRMT R7, R91, 0x8880, RZ ;  /* 0x000088805b077816 */ /* 0x001fca00000000ff */
[----:B------:R-:W-:-:S07]  /*3cf0*/  IMAD R88, R7, R90, RZ ;  /* 0x0000005a07587224 */ /* 0x000fce00078e02ff */
.L_x_113:
[----:B------:R-:W-:Y:S05]  /*3d00*/  BSYNC B1 ;  /* 0x0000000000017941 */ /* 0x000fea0003800000 */
.L_x_112:
[----:B0-----:R-:W-:Y:S01]  /*3d10*/  @!P5 IMAD R7, R30, R89, R88 ;  /* 0x000000591e07d224 */ /* 0x001fe200078e0258 */
[----:B------:R-:W-:Y:S04]  /*3d20*/  BSSY B1, `(.L_x_114) ;  /* 0x0000006000017945 */ /* 0x000fe80003800000 */
[----:B------:R0:W-:Y:S01]  /*3d30*/  @!P5 STG.E.U8 desc[UR36][R10.64+0x8], R7 ;  /* 0x000008070a00d986 */ /* 0x0001e2000c101124 */
[----:B------:R-:W-:Y:S05]  /*3d40*/  @P4 BRA `(.L_x_115) ;  /* 0x00000000000c4947 */ /* 0x000fea0003800000 */
[----:B--2---:R-:W0:Y:S02]  /*3d50*/  LDG.E.U8 R91, desc[UR36][R12.64+0x9] ;  /* 0x000009240c5b7981 */ /* 0x004e24000c1e1100 */
[----:B0-----:R-:W-:-:S05]  /*3d60*/  PRMT R7, R91, 0x8880, RZ ;  /* 0x000088805b077816 */ /* 0x001fca00000000ff */
[----:B------:R-:W-:-:S07]  /*3d70*/  IMAD R88, R7, R90, RZ ;  /* 0x0000005a07587224 */ /* 0x000fce00078e02ff */
.L_x_115:
[----:B------:R-:W-:Y:S05]  /*3d80*/  BSYNC B1 ;  /* 0x0000000000017941 */ /* 0x000fea0003800000 */
.L_x_114:
[----:B------:R-:W-:Y:S01]  /*3d90*/  @!P4 IMAD R31, R31, R89, R88 ;  /* 0x000000591f1fc224 */ /* 0x000fe200078e0258 */
[----:B------:R-:W-:Y:S04]  /*3da0*/  BSSY B1, `(.L_x_116) ;  /* 0x0000006000017945 */ /* 0x000fe80003800000 */
[----:B------:R0:W-:Y:S01]  /*3db0*/  @!P4 STG.E.U8 desc[UR36][R10.64+0x9], R31 ;  /* 0x0000091f0a00c986 */ /* 0x0001e2000c101124 */
[----:B------:R-:W-:Y:S05]  /*3dc0*/  @P3 BRA `(.L_x_117) ;  /* 0x00000000000c3947 */ /* 0x000fea0003800000 */
[----:B--2---:R-:W0:Y:S02]  /*3dd0*/  LDG.E.U8 R91, desc[UR36][R4.64+0x10] ;  /* 0x00001024045b7981 */ /* 0x004e24000c1e1100 */
[----:B0-----:R-:W-:-:S05]  /*3de0*/  PRMT R7, R91, 0x8880, RZ ;  /* 0x000088805b077816 */ /* 0x001fca00000000ff */
[----:B------:R-:W-:-:S07]  /*3df0*/  IMAD R88, R7, R90, RZ ;  /* 0x0000005a07587224 */ /* 0x000fce00078e02ff */
.L_x_117:
[----:B------:R-:W-:Y:S05]  /*3e00*/  BSYNC B1 ;  /* 0x0000000000017941 */ /* 0x000fea0003800000 */
.L_x_116:
[----:B0-----:R-:W-:Y:S01]  /*3e10*/  @!P3 IMAD R7, R32, R89, R88 ;  /* 0x000000592007b224 */ /* 0x001fe200078e0258 */
[----:B------:R-:W-:Y:S04]  /*3e20*/  BSSY B1, `(.L_x_118) ;  /* 0x0000006000017945 */ /* 0x000fe80003800000 */
[----:B------:R0:W-:Y:S01]  /*3e30*/  @!P3 STG.E.U8 desc[UR36][R8.64+0x10], R7 ;  /* 0x000010070800b986 */ /* 0x0001e2000c101124 */
[----:B------:R-:W-:Y:S05]  /*3e40*/  @P1 BRA `(.L_x_119) ;  /* 0x00000000000c1947 */ /* 0x000fea0003800000 */
[----:B--2---:R-:W0:Y:S02]  /*3e50*/  LDG.E.U8 R91, desc[UR36][R4.64+0x11] ;  /* 0x00001124045b7981 */ /* 0x004e24000c1e1100 */
[----:B0-----:R-:W-:-:S05]  /*3e60*/  PRMT R7, R91, 0x8880, RZ ;  /* 0x000088805b077816 */ /* 0x001fca00000000ff */
[----:B------:R-:W-:-:S07]  /*3e70*/  IMAD R88, R7, R90, RZ ;  /* 0x0000005a07587224 */ /* 0x000fce00078e02ff */
.L_x_119:
[----:B------:R-:W-:Y:S05]  /*3e80*/  BSYNC B1 ;  /* 0x0000000000017941 */ /* 0x000fea0003800000 */
.L_x_118:
        /* <DEDUP_REMOVED lines=11> */
.L_x_121:
[----:B------:R-:W-:Y:S05]  /*3f40*/  BSYNC B1 ;  /* 0x0000000000017941 */ /* 0x000fea0003800000 */
.L_x_120:
[----:B0-----:R-:W-:Y:S01]  /*3f50*/  @!P4 IMAD R7, R34, R89, R88 ;  /* 0x000000592207c224 */ /* 0x001fe200078e0258 */
[----:B------:R-:W-:Y:S04]  /*3f60*/  BSSY B1, `(.L_x_122) ;  /* 0x0000006000017945 */ /* 0x000fe80003800000 */
[----:B------:R0:W-:Y:S01]  /*3f70*/  @!P4 STG.E.U8 desc[UR36][R10.64+0x10], R7 ;  /* 0x000010070a00c986 */ /* 0x0001e2000c101124 */
[----:B------:R-:W-:Y:S05]  /*3f80*/  @P3 BRA `(.L_x_123) ;  /* 0x00000000000c3947 */ /* 0x000fea0003800000 */
[----:B--2---:R-:W0:Y:S02]  /*3f90*/  LDG.E.U8 R91, desc[UR36][R12.64+0x11] ;  /* 0x000011240c5b7981 */ /* 0x004e24000c1e1100 */
[----:B0-----:R-:W-:-:S05]  /*3fa0*/  PRMT R7, R91, 0x8880, RZ ;  /* 0x000088805b077816 */ /* 0x001fca00000000ff */
[----:B------:R-:W-:-:S07]  /*3fb0*/  IMAD R88, R7, R90, RZ ;  /* 0x0000005a07587224 */ /* 0x000fce00078e02ff */
.L_x_123:
[----:B------:R-:W-:Y:S05]  /*3fc0*/  BSYNC B1 ;  /* 0x0000000000017941 */ /* 0x000fea0003800000 */
.L_x_122:
[----:B------:R-:W-:Y:S01]  /*3fd0*/  @!P3 IMAD R35, R35, R89, R88 ;  /* 0x000000592323b224 */ /* 0x000fe200078e0258 */
[----:B------:R-:W-:Y:S04]  /*3fe0*/  BSSY B1, `(.L_x_124) ;  /* 0x0000006000017945 */ /* 0x000fe80003800000 */
[----:B------:R0:W-:Y:S01]  /*3ff0*/  @!P3 STG.E.U8 desc[UR36][R10.64+0x11], R35 ;  /* 0x000011230a00b986 */ /* 0x0001e2000c101124 */
[----:B------:R-:W-:Y:S05]  /*4000*/  @P5 BRA `(.L_x_125) ;  /* 0x00000000000c5947 */ /* 0x000fea0003800000 */
[----:B--2---:R-:W0:Y:S02]  /*4010*/  LDG.E.U8 R91, desc[UR36][R4.64+0x18] ;  /* 0x00001824045b7981 */ /* 0x004e24000c1e1100 */
[----:B0-----:R-:W-:-:S05]  /*4020*/  PRMT R7, R91, 0x8880, RZ ;  /* 0x000088805b077816 */ /* 0x001fca00000000ff */
[----:B------:R-:W-:-:S07]  /*4030*/  IMAD R88, R7, R90, RZ ;  /* 0x0000005a07587224 */ /* 0x000fce00078e02ff */
.L_x_125:
[----:B------:R-:W-:Y:S05]  /*4040*/  BSYNC B1 ;  /* 0x0000000000017941 */ /* 0x000fea0003800000 */
.L_x_124:
[----:B0-----:R-:W-:Y:S01]  /*4050*/  @!P5 IMAD R7, R36, R89, R88 ;  /* 0x000000592407d224 */ /* 0x001fe200078e0258 */
[----:B------:R-:W-:Y:S04]  /*4060*/  BSSY B1, `(.L_x_126) ;  /* 0x0000006000017945 */ /* 0x000fe80003800000 */
[----:B------:R0:W-:Y:S01]  /*4070*/  @!P5 STG.E.U8 desc[UR36][R8.64+0x18], R7 ;  /* 0x000018070800d986 */ /* 0x0001e2000c101124 */
[----:B------:R-:W-:Y:S05]  /*4080*/  @P1 BRA `(.L_x_127) ;  /* 0x00000000000c1947 */ /* 0x000fea0003800000 */
[----:B--2---:R-:W0:Y:S02]  /*4090*/  LDG.E.U8 R91, desc[UR36][R4.64+0x19] ;  /* 0x00001924045b7981 */ /* 0x004e24000c1e1100 */
[----:B0-----:R-:W-:-:S05]  /*40a0*/  PRMT R7, R91, 0x8880, RZ ;  /* 0x000088805b077816 */ /* 0x001fca00000000ff */
[----:B------:R-:W-:-:S07]  /*40b0*/  IMAD R88, R7, R90, RZ ;  /* 0x0000005a07587224 */ /* 0x000fce00078e02ff */
.L_x_127:
[----:B------:R-:W-:Y:S05]  /*40c0*/  BSYNC B1 ;  /* 0x0000000000017941 */ /* 0x000fea0003800000 */
.L_x_126:
        /* <DEDUP_REMOVED lines=11> */
.L_x_129:
[----:B------:R-:W-:Y:S05]  /*4180*/  BSYNC B1 ;  /* 0x0000000000017941 */ /* 0x000fea0003800000 */
.L_x_128:
[----:B0-----:R-:W-:Y:S01]  /*4190*/  @!P4 IMAD R7, R38, R89, R88 ;  /* 0x000000592607c224 */ /* 0x001fe200078e0258 */
[----:B------:R-:W-:Y:S04]  /*41a0*/  BSSY B1, `(.L_x_130) ;  /* 0x0000006000017945 */ /* 0x000fe80003800000 */
[----:B------:R0:W-:Y:S01]  /*41b0*/  @!P4 STG.E.U8 desc[UR36][R10.64+0x18], R7 ;  /* 0x000018070a00c986 */ /* 0x0001e2000c101124 */
[----:B------:R-:W-:Y:S05]  /*41c0*/  @P3 BRA `(.L_x_131) ;  /* 0x00000000000c3947 */ /* 0x000fea0003800000 */
[----:B--2---:R-:W0:Y:S02]  /*41d0*/  LDG.E.U8 R91, desc[UR36][R12.64+0x19] ;  /* 0x000019240c5b7981 */ /* 0x004e24000c1e1100 */
[----:B0-----:R-:W-:-:S05]  /*41e0*/  PRMT R7, R91, 0x8880, RZ ;  /* 0x000088805b077816 */ /* 0x001fca00000000ff */
[----:B------:R-:W-:-:S07]  /*41f0*/  IMAD R88, R7, R90, RZ ;  /* 0x0000005a07587224 */ /* 0x000fce00078e02ff */
.L_x_131:
[----:B------:R-:W-:Y:S05]  /*4200*/  BSYNC B1 ;  /* 0x0000000000017941 */ /* 0x000fea0003800000 */
.L_x_130:
[----:B------:R-:W-:Y:S01]  /*4210*/  @!P3 IMAD R39, R39, R89, R88 ;  /* 0x000000592727b224 */ /* 0x000fe200078e0258 */
[----:B------:R-:W-:Y:S04]  /*4220*/  BSSY B1, `(.L_x_132) ;  /* 0x0000006000017945 */ /* 0x000fe80003800000 */
[----:B------:R0:W-:Y:S01]  /*4230*/  @!P3 STG.E.U8 desc[UR36][R10.64+0x19], R39 ;  /* 0x000019270a00b986 */ /* 0x0001e2000c101124 */
[----:B------:R-:W-:Y:S05]  /*4240*/  @P5 BRA `(.L_x_133) ;  /* 0x00000000000c5947 */ /* 0x000fea0003800000 */
[----:B--2---:R-:W0:Y:S02]  /*4250*/  LDG.E.U8 R91, desc[UR36][R4.64+0x20] ;  /* 0x00002024045b7981 */ /* 0x004e24000c1e1100 */
[----:B0-----:R-:W-:-:S05]  /*4260*/  PRMT R7, R91, 0x8880, RZ ;  /* 0x000088805b077816 */ /* 0x001fca00000000ff */
[----:B------:R-:W-:-:S07]  /*4270*/  IMAD R88, R7, R90, RZ ;  /* 0x0000005a07587224 */ /* 0x000fce00078e02ff */
.L_x_133:
[----:B------:R-:W-:Y:S05]  /*4280*/  BSYNC B1 ;  /* 0x0000000000017941 */ /* 0x000fea0003800000 */
.L_x_132:
[----:B0-----:R-:W-:Y:S01]  /*4290*/  @!P5 IMAD R7, R40, R89, R88 ;  /* 0x000000592807d224 */ /* 0x001fe200078e0258 */
[----:B------:R-:W-:Y:S04]  /*42a0*/  BSSY B1, `(.L_x_134) ;  /* 0x0000006000017945 */ /* 0x000fe80003800000 */
[----:B------:R0:W-:Y:S01]  /*42b0*/  @!P5 STG.E.U8 desc[UR36][R8.64+0x20], R7 ;  /* 0x000020070800d986 */ /* 0x0001e2000c101124 */
[----:B------:R-:W-:Y:S05]  /*42c0*/  @P1 BRA `(.L_x_135) ;  /* 0x00000000000c1947 */ /* 0x000fea0003800000 */
[----:B--2---:R-:W0:Y:S02]  /*42d0*/  LDG.E.U8 R91, desc[UR36][R4.64+0x21] ;  /* 0x00002124045b7981 */ /* 0x004e24000c1e1100 */
[----:B0-----:R-:W-:-:S05]  /*42e0*/  PRMT R7, R91, 0x8880, RZ ;  /* 0x000088805b077816 */ /* 0x001fca00000000ff */
[----:B------:R-:W-:-:S07]  /*42f0*/  IMAD R88, R7, R90, RZ ;  /* 0x0000005a07587224 */ /* 0x000fce00078e02ff */
.L_x_135:
[----:B------:R-:W-:Y:S05]  /*4300*/  BSYNC B1 ;  /* 0x0000000000017941 */ /* 0x000fea0003800000 */
.L_x_134:
        /* <DEDUP_REMOVED lines=11> */
.L_x_137:
[----:B------:R-:W-:Y:S05]  /*43c0*/  BSYNC B1 ;  /* 0x0000000000017941 */ /* 0x000fea0003800000 */
.L_x_136:
[----:B0-----:R-:W-:Y:S01]  /*43d0*/  @!P4 IMAD R7, R42, R89, R88 ;  /* 0x000000592a07c224 */ /* 0x001fe200078e0258 */
[----:B------:R-:W-:Y:S04]  /*43e0*/  BSSY B1, `(.L_x_138) ;  /* 0x0000006000017945 */ /* 0x000fe80003800000 */
[----:B------:R0:W-:Y:S01]  /*43f0*/  @!P4 STG.E.U8 desc[UR36][R10.64+0x20], R7 ;  /* 0x000020070a00c986 */ /* 0x0001e2000c101124 */
[----:B------:R-:W-:Y:S05]  /*4400*/  @P3 BRA `(.L_x_139) ;  /* 0x00000000000c3947 */ /* 0x000fea0003800000 */
[----:B--2---:R-:W0:Y:S02]  /*4410*/  LDG.E.U8 R91, desc[UR36][R12.64+0x21] ;  /* 0x000021240c5b7981 */ /* 0x004e24000c1e1100 */
[----:B0-----:R-:W-:-:S05]  /*4420*/  PRMT R7, R91, 0x8880, RZ ;  /* 0x000088805b077816 */ /* 0x001fca00000000ff */
[----:B------:R-:W-:-:S07]  /*4430*/  IMAD R88, R7, R90, RZ ;  /* 0x0000005a07587224 */ /* 0x000fce00078e02ff */
.L_x_139:
[----:B------:R-:W-:Y:S05]  /*4440*/  BSYNC B1 ;  /* 0x0000000000017941 */ /* 0x000fea0003800000 */
.L_x_138:
[----:B------:R-:W-:Y:S01]  /*4450*/  @!P3 IMAD R43, R43, R89, R88 ;  /* 0x000000592b2bb224 */ /* 0x000fe200078e0258 */
[----:B------:R-:W-:Y:S04]  /*4460*/  BSSY B1, `(.L_x_140) ;  /* 0x0000006000017945 */ /* 0x000fe80003800000 */
[----:B------:R0:W-:Y:S01]  /*4470*/  @!P3 STG.E.U8 desc[UR36][R10.64+0x21], R43 ;  /* 0x0000212b0a00b986 */ /* 0x0001e2000c101124 */
[----:B------:R-:W-:Y:S05]  /*4480*/  @P5 BRA `(.L_x_141) ;  /* 0x00000000000c5947 */ /* 0x000fea0003800000 */
[----:B--2---:R-:W0:Y:S02]  /*4490*/  LDG.E.U8 R91, desc[UR36][R4.64+0x28] ;  /* 0x00002824045b7981 */ /* 0x004e24000c1e1100 */
[----:B0-----:R-:W-:-:S05]  /*44a0*/  PRMT R7, R91, 0x8880, RZ ;  /* 0x000088805b077816 */ /* 0x001fca00000000ff */
[----:B------:R-:W-:-:S07]  /*44b0*/  IMAD R88, R7, R90, RZ ;  /* 0x0000005a07587224 */ /* 0x000fce00078e02ff */
.L_x_141:
[----:B------:R-:W-:Y:S05]  /*44c0*/  BSYNC B1 ;  /* 0x0000000000017941 */ /* 0x000fea0003800000 */
.L_x_140:
[----:B0-----:R-:W-:Y:S01]  /*44d0*/  @!P5 IMAD R7, R44, R89, R88 ;  /* 0x000000592c07d224 */ /* 0x001fe200078e0258 */
[----:B------:R-:W-:Y:S04]  /*44e0*/  BSSY B1, `(.L_x_142) ;  /* 0x0000006000017945 */ /* 0x000fe80003800000 */
[----:B------:R0:W-:Y:S01]  /*44f0*/  @!P5 STG.E.U8 desc[UR36][R8.64+0x28], R7 ;  /* 0x000028070800d986 */ /* 0x0001e2000c101124 */
[----:B------:R-:W-:Y:S05]  /*4500*/  @P1 BRA `(.L_x_143) ;  /* 0x00000000000c1947 */ /* 0x000fea0003800000 */
[----:B--2---:R-:W0:Y:S02]  /*4510*/  LDG.E.U8 R91, desc[UR36][R4.64+0x29] ;  /* 0x00002924045b7981 */ /* 0x004e24000c1e1100 */
[----:B0-----:R-:W-:-:S05]  /*4520*/  PRMT R7, R91, 0x8880, RZ ;  /* 0x000088805b077816 */ /* 0x001fca00000000ff */
[----:B------:R-:W-:-:S07]  /*4530*/  IMAD R88, R7, R90, RZ ;  /* 0x0000005a07587224 */ /* 0x000fce00078e02ff */
.L_x_143:
[----:B------:R-:W-:Y:S05]  /*4540*/  BSYNC B1 ;  /* 0x0000000000017941 */ /* 0x000fea0003800000 */
.L_x_142:
        /* <DEDUP_REMOVED lines=11> */
.L_x_145:
[----:B------:R-:W-:Y:S05]  /*4600*/  BSYNC B1 ;  /* 0x0000000000017941 */ /* 0x000fea0003800000 */
.L_x_144:
[----:B0-----:R-:W-:Y:S01]  /*4610*/  @!P4 IMAD R7, R46, R89, R88 ;  /* 0x000000592e07c224 */ /* 0x001fe200078e0258 */
[----:B------:R-:W-:Y:S04]  /*4620*/  BSSY B1, `(.L_x_146) ;  /* 0x0000006000017945 */ /* 0x000fe80003800000 */
[----:B------:R0:W-:Y:S01]  /*4630*/  @!P4 STG.E.U8 desc[UR36][R10.64+0x28], R7 ;  /* 0x000028070a00c986 */ /* 0x0001e2000c101124 */
[----:B------:R-:W-:Y:S05]  /*4640*/  @P3 BRA `(.L_x_147) ;  /* 0x00000000000c3947 */ /* 0x000fea0003800000 */
[----:B--2---:R-:W0:Y:S02]  /*4650*/  LDG.E.U8 R91, desc[UR36][R12.64+0x29] ;  /* 0x000029240c5b7981 */ /* 0x004e24000c1e1100 */
[----:B0-----:R-:W-:-:S05]  /*4660*/  PRMT R7, R91, 0x8880, RZ ;  /* 0x000088805b077816 */ /* 0x001fca00000000ff */
[----:B------:R-:W-:-:S07]  /*4670*/  IMAD R88, R7, R90, RZ ;  /* 0x0000005a07587224 */ /* 0x000fce00078e02ff */
.L_x_147:
[----:B------:R-:W-:Y:S05]  /*4680*/  BSYNC B1 ;  /* 0x0000000000017941 */ /* 0x000fea0003800000 */
.L_x_146:
[----:B------:R-:W-:Y:S01]  /*4690*/  @!P3 IMAD R47, R47, R89, R88 ;  /* 0x000000592f2fb224 */ /* 0x000fe200078e0258 */
[----:B------:R-:W-:Y:S04]  /*46a0*/  BSSY B1, `(.L_x_148) ;  /* 0x0000006000017945 */ /* 0x000fe80003800000 */
[----:B------:R0:W-:Y:S01]  /*46b0*/  @!P3 STG.E.U8 desc[UR36][R10.64+0x29], R47 ;  /* 0x0000292f0a00b986 */ /* 0x0001e2000c101124 */
[----:B------:R-:W-:Y:S05]  /*46c0*/  @P5 BRA `(.L_x_149) ;  /* 0x00000000000c5947 */ /* 0x000fea0003800000 */
[----:B--2---:R-:W0:Y:S02]  /*46d0*/  LDG.E.U8 R91, desc[UR36][R4.64+0x30] ;  /* 0x00003024045b7981 */ /* 0x004e24000c1e1100 */
[----:B0-----:R-:W-:-:S05]  /*46e0*/  PRMT R7, R91, 0x8880, RZ ;  /* 0x000088805b077816 */ /* 0x001fca00000000ff */
[----:B------:R-:W-:-:S07]  /*46f0*/  IMAD R88, R7, R90, RZ ;  /* 0x0000005a07587224 */ /* 0x000fce00078e02ff */
.L_x_149:
[----:B------:R-:W-:Y:S05]  /*4700*/  BSYNC B1 ;  /* 0x0000000000017941 */ /* 0x000fea0003800000 */
.L_x_148:
[----:B0-----:R-:W-:Y:S01]  /*4710*/  @!P5 IMAD R7, R48, R89, R88 ;  /* 0x000000593007d224 */ /* 0x001fe200078e0258 */
[----:B------:R-:W-:Y:S04]  /*4720*/  BSSY B1, `(.L_x_150) ;  /* 0x0000006000017945 */ /* 0x000fe80003800000 */
[----:B------:R0:W-:Y:S01]  /*4730*/  @!P5 STG.E.U8 desc[UR36][R8.64+0x30], R7 ;  /* 0x000030070800d986 */ /* 0x0001e2000c101124 */
[----:B------:R-:W-:Y:S05]  /*4740*/  @P1 BRA `(.L_x_151) ;  /* 0x00000000000c1947 */ /* 0x000fea0003800000 */
[----:B--2---:R-:W0:Y:S02]  /*4750*/  LDG.E.U8 R91, desc[UR36][R4.64+0x31] ;  /* 0x00003124045b7981 */ /* 0x004e24000c1e1100 */
[----:B0-----:R-:W-:-:S05]  /*4760*/  PRMT R7, R91, 0x8880, RZ ;  /* 0x000088805b077816 */ /* 0x001fca00000000ff */
[----:B------:R-:W-:-:S07]  /*4770*/  IMAD R88, R7, R90, RZ ;  /* 0x0000005a07587224 */ /* 0x000fce00078e02ff */
.L_x_151:
[----:B------:R-:W-:Y:S05]  /*4780*/  BSYNC B1 ;  /* 0x0000000000017941 */ /* 0x000fea0003800000 */
.L_x_150:
[----:B------:R-:W-:Y:S01]  /*4790*/  ISETP.LT.OR P4, PT, R3, 0x31, !P0 ;  /* 0x000000310300780c */ /* 0x000fe20004781670 */
[----:B------:R-:W-:Y:S01]  /*47a0*/  @!P1 IMAD R49, R49, R89, R88 ;  /* 0x0000005931319224 */ /* 0x000fe200078e0258 */
[----:B------:R-:W-:Y:S01]  /*47b0*/  BSSY B1, `(.L_x_152) ;  /* 0x000000a000017945 */ /* 0x000fe20003800000 */
[C---:B------:R-:W-:Y:S02]  /*47c0*/  ISETP.LT.OR P3, PT, R3.reuse, 0x32, !P0 ;  /* 0x000000320300780c */ /* 0x040fe40004761670 */
        /* <DEDUP_REMOVED lines=8> */
.L_x_153:
[----:B------:R-:W-:Y:S05]  /*4850*/  BSYNC B1 ;  /* 0x0000000000017941 */ /* 0x000fea0003800000 */
.L_x_152:
[----:B0-----:R-:W-:Y:S01]  /*4860*/  @!P4 IMAD R7, R50, R89, R88 ;  /* 0x000000593207c224 */ /* 0x001fe200078e0258 */
[----:B------:R-:W-:Y:S04]  /*4870*/  BSSY B1, `(.L_x_154) ;  /* 0x0000006000017945 */ /* 0x000fe80003800000 */
[----:B------:R0:W-:Y:S01]  /*4880*/  @!P4 STG.E.U8 desc[UR36][R10.64+0x30], R7 ;  /* 0x000030070a00c986 */ /* 0x0001e2000c101124 */
[----:B------:R-:W-:Y:S05]  /*4890*/  @P3 BRA `(.L_x_155) ;  /* 0x00000000000c3947 */ /* 0x000fea0003800000 */
[----:B--2---:R-:W0:Y:S02]  /*48a0*/  LDG.E.U8 R91, desc[UR36][R12.64+0x31] ;  /* 0x000031240c5b7981 */ /* 0x004e24000c1e1100 */
[----:B0-----:R-:W-:-:S05]  /*48b0*/  PRMT R7, R91, 0x8880, RZ ;  /* 0x000088805b077816 */ /* 0x001fca00000000ff */
[----:B------:R-:W-:-:S07]  /*48c0*/  IMAD R88, R7, R90, RZ ;  /* 0x0000005a07587224 */ /* 0x000fce00078e02ff */
.L_x_155:
[----:B------:R-:W-:Y:S05]  /*48d0*/  BSYNC B1 ;  /* 0x0000000000017941 */ /* 0x000fea0003800000 */
.L_x_154:
[----:B------:R-:W-:Y:S01]  /*48e0*/  @!P3 IMAD R51, R51, R89, R88 ;  /* 0x000000593333b224 */ /* 0x000fe200078e0258 */
[----:B------:R-:W-:Y:S04]  /*48f0*/  BSSY B1, `(.L_x_156) ;  /* 0x0000006000017945 */ /* 0x000fe80003800000 */
[----:B------:R0:W-:Y:S01]  /*4900*/  @!P3 STG.E.U8 desc[UR36][R10.64+0x31], R51 ;  /* 0x000031330a00b986 */ /* 0x0001e2000c101124 */
[----:B------:R-:W-:Y:S05]  /*4910*/  @P1 BRA `(.L_x_157) ;  /* 0x00000000000c1947 */ /* 0x000fea0003800000 */
[----:B--2---:R-:W0:Y:S02]  /*4920*/  LDG.E.U8 R91, desc[UR36][R4.64+0x38] ;  /* 0x00003824045b7981 */ /* 0x004e24000c1e1100 */
[----:B0-----:R-:W-:-:S05]  /*4930*/  PRMT R7, R91, 0x8880, RZ ;  /* 0x000088805b077816 */ /* 0x001fca00000000ff */
[----:B------:R-:W-:-:S07]  /*4940*/  IMAD R88, R7, R90, RZ ;  /* 0x0000005a07587224 */ /* 0x000fce00078e02ff */
.L_x_157:
[----:B------:R-:W-:Y:S05]  /*4950*/  BSYNC B1 ;  /* 0x0000000000017941 */ /* 0x000fea0003800000 */
.L_x_156:
[----:B0-----:R-:W-:Y:S01]  /*4960*/  @!P1 IMAD R7, R52, R89, R88 ;  /* 0x0000005934079224 */ /* 0x001fe200078e0258 */
[----:B------:R-:W-:Y:S04]  /*4970*/  BSSY B1, `(.L_x_158) ;  /* 0x0000006000017945 */ /* 0x000fe80003800000 */
[----:B------:R0:W-:Y:S01]  /*4980*/  @!P1 STG.E.U8 desc[UR36][R8.64+0x38], R7 ;  /* 0x0000380708009986 */ /* 0x0001e2000c101124 */
[----:B------:R-:W-:Y:S05]  /*4990*/  @P2 BRA `(.L_x_159) ;  /* 0x00000000000c2947 */ /* 0x000fea0003800000 */
[----:B--2---:R-:W0:Y:S02]  /*49a0*/  LDG.E.U8 R91, desc[UR36][R4.64+0x39] ;  /* 0x00003924045b7981 */ /* 0x004e24000c1e1100 */
[----:B0-----:R-:W-:-:S05]  /*49b0*/  PRMT R7, R91, 0x8880, RZ ;  /* 0x000088805b077816 */ /* 0x001fca00000000ff */
[----:B------:R-:W-:-:S07]  /*49c0*/  IMAD R88, R7, R90, RZ ;  /* 0x0000005a07587224 */ /* 0x000fce00078e02ff */
.L_x_159:
[----:B------:R-:W-:Y:S05]  /*49d0*/  BSYNC B1 ;  /* 0x0000000000017941 */ /* 0x000fea0003800000 */
.L_x_158:
[----:B------:R-:W-:Y:S01]  /*49e0*/  @!P2 IMAD R53, R53, R89, R88 ;  /* 0x000000593535a224 */ /* 0x000fe200078e0258 */
[----:B------:R-:W-:Y:S04]  /*49f0*/  BSSY B1, `(.L_x_160) ;  /* 0x0000006000017945 */ /* 0x000fe80003800000 */
[----:B------:R0:W-:Y:S01]  /*4a00*/  @!P2 STG.E.U8 desc[UR36][R8.64+0x39], R53 ;  /* 0x000039350800a986 */ /* 0x0001e2000c101124 */
[----:B------:R-:W-:Y:S05]  /*4a10*/  @P5 BRA `(.L_x_161) ;  /* 0x00000000000c5947 */ /* 0x000fea0003800000 */
[----:B--2---:R-:W2:Y:S02]  /*4a20*/  LDG.E.U8 R91, desc[UR36][R12.64+0x38] ;  /* 0x000038240c5b7981 */ /* 0x004ea4000c1e1100 */
[----:B--2---:R-:W-:-:S05]  /*4a30*/  PRMT R5, R91, 0x8880, RZ ;  /* 0x000088805b057816 */ /* 0x004fca00000000ff */
[----:B------:R-:W-:-:S07]  /*4a40*/  IMAD R88, R5, R90, RZ ;  /* 0x0000005a05587224 */ /* 0x000fce00078e02ff */
.L_x_161:
[----:B------:R-:W-:Y:S05]  /*4a50*/  BSYNC B1 ;  /* 0x0000000000017941 */ /* 0x000fea0003800000 */
.L_x_160:
[----:B------:R-:W-:Y:S01]  /*4a60*/  @!P5 IMAD R5, R54, R89, R88 ;  /* 0x000000593605d224 */ /* 0x000fe200078e0258 */
[----:B------:R-:W-:Y:S01]  /*4a70*/  ISETP.LT.OR P0, PT, R3, 0x3a, !P0 ;  /* 0x0000003a0300780c */ /* 0x000fe20004701670 */
[----:B------:R-:W-:Y:S03]  /*4a80*/  BSSY B1, `(.L_x_162) ;  /* 0x0000006000017945 */ /* 0x000fe60003800000 */
[----:B------:R0:W-:Y:S09]  /*4a90*/  @!P5 STG.E.U8 desc[UR36][R10.64+0x38], R5 ;  /* 0x000038050a00d986 */ /* 0x0001f2000c101124 */
[----:B------:R-:W-:Y:S05]  /*4aa0*/  @P0 BRA `(.L_x_163) ;  /* 0x00000000000c0947 */ /* 0x000fea0003800000 */
[----:B--2---:R-:W2:Y:S02]  /*4ab0*/  LDG.E.U8 R91, desc[UR36][R12.64+0x39] ;  /* 0x000039240c5b7981 */ /* 0x004ea4000c1e1100 */
[----:B--2---:R-:W-:-:S05]  /*4ac0*/  PRMT R3, R91, 0x8880, RZ ;  /* 0x000088805b037816 */ /* 0x004fca00000000ff */
[----:B------:R-:W-:-:S07]  /*4ad0*/  IMAD R88, R3, R90, RZ ;  /* 0x0000005a03587224 */ /* 0x000fce00078e02ff */
.L_x_163:
[----:B------:R-:W-:Y:S05]  /*4ae0*/  BSYNC B1 ;  /* 0x0000000000017941 */ /* 0x000fea0003800000 */
.L_x_162:
[----:B------:R-:W-:Y:S01]  /*4af0*/  IMAD R55, R55, R89, R88 ;  /* 0x0000005937377224 */ /* 0x000fe200078e0258 */
[----:B------:R-:W-:Y:S06]  /*4b00*/  @P0 BRA `(.L_x_164) ;  /* 0x0000000c00180947 */ /* 0x000fec0003800000 */
[----:B------:R0:W-:Y:S01]  /*4b10*/  STG.E.U8 desc[UR36][R10.64+0x39], R55 ;  /* 0x000039370a007986 */ /* 0x0001e2000c101124 */
[----:B------:R-:W-:Y:S05]  /*4b20*/  BRA `(.L_x_164) ;  /* 0x0000000c00107947 */ /* 0x000fea0003800000 */
.L_x_35:
[C---:B------:R-:W-:Y:S02]  /*4b30*/  ISETP.GE.AND P2, PT, R102.reuse, 0x1, PT ;  /* 0x000000016600780c */ /* 0x040fe40003f46270 */
[----:B------:R-:W-:Y:S02]  /*4b40*/  ISETP.GE.AND P1, PT, R102, 0x9, PT ;  /* 0x000000096600780c */ /* 0x000fe40003f26270 */
[C---:B------:R-:W-:Y:S02]  /*4b50*/  ISETP.LT.OR P4, PT, R3.reuse, 0x1, !P2 ;  /* 0x000000010300780c */ /* 0x040fe40005781670 */
[C---:B------:R-:W-:Y:S02]  /*4b60*/  ISETP.LT.OR P5, PT, R3.reuse, 0x2, !P2 ;  /* 0x000000020300780c */ /* 0x040fe400057a1670 */
[C---:B------:R-:W-:Y:S02]  /*4b70*/  ISETP.LT.OR P0, PT, R3.reuse, 0x1, !P1 ;  /* 0x000000010300780c */ /* 0x040fe40004f01670 */
[----:B------:R-:W-:-:S07]  /*4b80*/  ISETP.LT.OR P3, PT, R3, 0x2, !P1 ;  /* 0x000000020300780c */ /* 0x000fce0004f61670 */
[-C--:B------:R-:W-:Y:S02]  /*4b90*/  @!P4 IMAD R5, R56, R89.reuse, RZ ;  /* 0x000000593805c224 */ /* 0x080fe400078e02ff */
[-C--:B------:R-:W-:Y:S02]  /*4ba0*/  @!P5 IMAD R57, R57, R89.reuse, RZ ;  /* 0x000000593939d224 */ /* 0x080fe400078e02ff */
[-C--:B------:R-:W-:Y:S01]  /*4bb0*/  @!P0 IMAD R13, R58, R89.reuse, RZ ;  /* 0x000000593a0d8224 */ /* 0x080fe200078e02ff */
[----:B------:R0:W-:Y:S01]  /*4bc0*/  @!P4 STG.E.U8 desc[UR36][R94.64], R5 ;  /* 0x000000055e00c986 */ /* 0x0001e2000c101124 */
[----:B------:R-:W-:Y:S01]  /*4bd0*/  ISETP.LT.OR P4, PT, R3, 0x9, !P2 ;  /* 0x000000090300780c */ /* 0x000fe20005781670 */
[----:B------:R-:W-:Y:S02]  /*4be0*/  @!P3 IMAD R59, R59, R89, RZ ;  /* 0x000000593b3bb224 */ /* 0x000fe400078e02ff */
[----:B------:R-:W-:Y:S01]  /*4bf0*/  @!P5 STG.E.U8 desc[UR36][R94.64+0x1], R57 ;  /* 0x000001395e00d986 */ /* 0x000fe2000c101124 */
[----:B------:R-:W-:-:S03]  /*4c00*/  ISETP.LT.OR P5, PT, R3, 0xa, !P2 ;  /* 0x0000000a0300780c */ /* 0x000fc600057a1670 */
[----:B------:R1:W-:Y:S01]  /*4c10*/  @!P0 STG.E.U8 desc[UR36][R6.64], R13 ;  /* 0x0000000d06008986 */ /* 0x0003e2000c101124 */
[----:B------:R-:W-:-:S03]  /*4c20*/  ISETP.LT.OR P0, PT, R3, 0x9, !P1 ;  /* 0x000000090300780c */ /* 0x000fc60004f01670 */
[----:B------:R-:W-:Y:S01]  /*4c30*/  @!P3 STG.E.U8 desc[UR36][R6.64+0x1], R59 ;  /* 0x0000013b0600b986 */ /* 0x000fe2000c101124 */
[----:B------:R-:W-:Y:S01]  /*4c40*/  ISETP.LT.OR P3, PT, R3, 0xa, !P1 ;  /* 0x0000000a0300780c */ /* 0x000fe20004f61670 */
[----:B------:R-:W-:-:S04]  /*4c50*/  @!P4 IMAD R15, R60, R89, RZ ;  /* 0x000000593c0fc224 */ /* 0x000fc800078e02ff */
[-C--:B------:R-:W-:Y:S01]  /*4c60*/  @!P5 IMAD R61, R61, R89.reuse, RZ ;  /* 0x000000593d3dd224 */ /* 0x080fe200078e02ff */
[----:B------:R3:W-:Y:S01]  /*4c70*/  @!P4 STG.E.U8 desc[UR36][R94.64+0x8], R15 ;  /* 0x0000080f5e00c986 */ /* 0x0007e2000c101124 */
[C---:B------:R-:W-:Y:S02]  /*4c80*/  ISETP.LT.OR P4, PT, R3.reuse, 0x11, !P2 ;  /* 0x000000110300780c */ /* 0x040fe40005781670 */
[-C--:B0-----:R-:W-:Y:S01]  /*4c90*/  @!P0 IMAD R5, R62, R89.reuse, RZ ;  /* 0x000000593e058224 */ /* 0x081fe200078e02ff */
[----:B------:R-:W-:Y:S01]  /*4ca0*/  @!P5 STG.E.U8 desc[UR36][R94.64+0x9], R61 ;  /* 0x0000093d5e00d986 */ /* 0x000fe2000c101124 */
[----:B------:R-:W-:Y:S02]  /*4cb0*/  ISETP.LT.OR P5, PT, R3, 0x12, !P2 ;  /* 0x000000120300780c */ /* 0x000fe400057a1670 */
[----:B------:R-:W-:Y:S01]  /*4cc0*/  @!P3 IMAD R63, R63, R89, RZ ;  /* 0x000000593f3fb224 */ /* 0x000fe200078e02ff */
[----:B------:R0:W-:Y:S01]  /*4cd0*/  @!P0 STG.E.U8 desc[UR36][R6.64+0x8], R5 ;  /* 0x0000080506008986 */ /* 0x0001e2000c101124 */
[----:B------:R-:W-:-:S03]  /*4ce0*/  ISETP.LT.OR P0, PT, R3, 0x11, !P1 ;  /* 0x000000110300780c */ /* 0x000fc60004f01670 */
[----:B------:R-:W-:Y:S01]  /*4cf0*/  @!P3 STG.E.U8 desc[UR36][R6.64+0x9], R63 ;  /* 0x0000093f0600b986 */ /* 0x000fe2000c101124 */
[----:B------:R-:W-:Y:S01]  /*4d00*/  ISETP.LT.OR P3, PT, R3, 0x12, !P1 ;  /* 0x000000120300780c */ /* 0x000fe20004f61670 */
[----:B-1----:R-:W-:-:S04]  /*4d10*/  @!P4 IMAD R13, R64, R89, RZ ;  /* 0x00000059400dc224 */ /* 0x002fc800078e02ff */
[-C--:B------:R-:W-:Y:S01]  /*4d20*/  @!P5 IMAD R65, R65, R89.reuse, RZ ;  /* 0x000000594141d224 */ /* 0x080fe200078e02ff */
[----:B------:R1:W-:Y:S01]  /*4d30*/  @!P4 STG.E.U8 desc[UR36][R94.64+0x10], R13 ;  /* 0x0000100d5e00c986 */ /* 0x0003e2000c101124 */
[C---:B------:R-:W-:Y:S02]  /*4d40*/  ISETP.LT.OR P4, PT, R3.reuse, 0x19, !P2 ;  /* 0x000000190300780c */ /* 0x040fe40005781670 */
[-C--:B---3--:R-:W-:Y:S01]  /*4d50*/  @!P0 IMAD R15, R66, R89.reuse, RZ ;  /* 0x00000059420f8224 */ /* 0x088fe200078e02ff */
[----:B------:R-:W-:Y:S01]  /*4d60*/  @!P5 STG.E.U8 desc[UR36][R94.64+0x11], R65 ;  /* 0x000011415e00d986 */ /* 0x000fe2000c101124 */
[----:B------:R-:W-:Y:S02]  /*4d70*/  ISETP.LT.OR P5, PT, R3, 0x1a, !P2 ;  /* 0x0000001a0300780c */ /* 0x000fe400057a1670 */
[----:B------:R-:W-:Y:S01]  /*4d80*/  @!P3 IMAD R67, R67, R89, RZ ;  /* 0x000000594343b224 */ /* 0x000fe200078e02ff */
[----:B------:R3:W-:Y:S01]  /*4d90*/  @!P0 STG.E.U8 desc[UR36][R6.64+0x10], R15 ;  /* 0x0000100f06008986 */ /* 0x0007e2000c101124 */
[----:B------:R-:W-:-:S03]  /*4da0*/  ISETP.LT.OR P0, PT, R3, 0x19, !P1 ;  /* 0x000000190300780c */ /* 0x000fc60004f01670 */
[----:B------:R-:W-:Y:S01]  /*4db0*/  @!P3 STG.E.U8 desc[UR36][R6.64+0x11], R67 ;  /* 0x000011430600b986 */ /* 0x000fe2000c101124 */
[----:B------:R-:W-:Y:S01]  /*4dc0*/  ISETP.LT.OR P3, PT, R3, 0x1a, !P1 ;  /* 0x0000001a0300780c */ /* 0x000fe20004f61670 */
[----:B0-----:R-:W-:-:S04]  /*4dd0*/  @!P4 IMAD R5, R68, R89, RZ ;  /* 0x000000594405c224 */ /* 0x001fc800078e02ff */
[-C--:B------:R-:W-:Y:S01]  /*4de0*/  @!P5 IMAD R69, R69, R89.reuse, RZ ;  /* 0x000000594545d224 */ /* 0x080fe200078e02ff */
[----:B------:R0:W-:Y:S01]  /*4df0*/  @!P4 STG.E.U8 desc[UR36][R94.64+0x18], R5 ;  /* 0x000018055e00c986 */ /* 0x0001e2000c101124 */
[C---:B------:R-:W-:Y:S02]  /*4e00*/  ISETP.LT.OR P4, PT, R3.reuse, 0x21, !P2 ;  /* 0x000000210300780c */ /* 0x040fe40005781670 */
[-C--:B-1----:R-:W-:Y:S01]  /*4e10*/  @!P0 IMAD R13, R70, R89.reuse, RZ ;  /* 0x00000059460d8224 */ /* 0x082fe200078e02ff */
[----:B------:R-:W-:Y:S01]  /*4e20*/  @!P5 STG.E.U8 desc[UR36][R94.64+0x19], R69 ;  /* 0x000019455e00d986 */ /* 0x000fe2000c101124 */
[----:B------:R-:W-:Y:S02]  /*4e30*/  ISETP.LT.OR P5, PT, R3, 0x22, !P2 ;  /* 0x000000220300780c */ /* 0x000fe400057a1670 */
[----:B------:R-:W-:Y:S01]  /*4e40*/  @!P3 IMAD R71, R71, R89, RZ ;  /* 0x000000594747b224 */ /* 0x000fe200078e02ff */
[----:B------:R1:W-:Y:S01]  /*4e50*/  @!P0 STG.E.U8 desc[UR36][R6.64+0x18], R13 ;  /* 0x0000180d06008986 */ /* 0x0003e2000c101124 */
[----:B------:R-:W-:-:S03]  /*4e60*/  ISETP.LT.OR P0, PT, R3, 0x21, !P1 ;  /* 0x000000210300780c */ /* 0x000fc60004f01670 */
[----:B------:R-:W-:Y:S01]  /*4e70*/  @!P3 STG.E.U8 desc[UR36][R6.64+0x19], R71 ;  /* 0x000019470600b986 */ /* 0x000fe2000c101124 */
[----:B------:R-:W-:Y:S01]  /*4e80*/  ISETP.LT.OR P3, PT, R3, 0x22, !P1 ;  /* 0x000000220300780c */ /* 0x000fe20004f61670 */
[----:B---3--:R-:W-:-:S04]  /*4e90*/  @!P4 IMAD R15, R72, R89, RZ ;  /* 0x00000059480fc224 */ /* 0x008fc800078e02ff */
        /* <DEDUP_REMOVED lines=32> */
[----:B------:R-:W-:-:S02]  /*50a0*/  ISETP.GE.AND P0, PT, R102, 0x81, PT ;  /* 0x000000816600780c */ /* 0x000fc40003f06270 */
[C---:B------:R-:W-:Y:S01]  /*50b0*/  ISETP.LT.OR P5, PT, R3.reuse, 0x39, !P1 ;  /* 0x000000390300780c */ /* 0x040fe20004fa1670 */
[----:B------:R-:W-:Y:S01]  /*50c0*/  @!P3 STG.E.U8 desc[UR36][R6.64+0x31], R83 ;  /* 0x000031530600b986 */ /* 0x000fe2000c101124 */
[C---:B------:R-:W-:Y:S01]  /*50d0*/  ISETP.LT.OR P1, PT, R3.reuse, 0x3a, !P1 ;  /* 0x0000003a0300780c */ /* 0x040fe20004f21670 */
[----:B---3--:R-:W-:Y:S01]  /*50e0*/  @!P4 IMAD R15, R84, R89, RZ ;  /* 0x00000059540fc224 */ /* 0x008fe200078e02ff */
[----:B------:R-:W-:-:S03]  /*50f0*/  ISETP.LT.OR P3, PT, R3, 0x1, !P0 ;  /* 0x000000010300780c */ /* 0x000fc60004761670 */
[----:B------:R-:W-:Y:S01]  /*5100*/  @!P2 IMAD R85, R85, R89, RZ ;  /* 0x000000595555a224 */ /* 0x000fe200078e02ff */
[----:B------:R-:W-:Y:S01]  /*5110*/  @!P4 STG.E.U8 desc[UR36][R94.64+0x38], R15 ;  /* 0x0000380f5e00c986 */ /* 0x000fe2000c101124 */
[----:B------:R-:W-:-:S03]  /*5120*/  ISETP.LT.OR P4, PT, R3, 0x2, !P0 ;  /* 0x000000020300780c */ /* 0x000fc60004781670 */
[----:B------:R-:W-:Y:S01]  /*5130*/  @!P2 STG.E.U8 desc[UR36][R94.64+0x39], R85 ;  /* 0x000039555e00a986 */ /* 0x000fe2000c101124 */
[-C--:B0-----:R-:W-:Y:S01]  /*5140*/  @!P5 IMAD R5, R86, R89.reuse, RZ ;  /* 0x000000595605d224 */ /* 0x081fe200078e02ff */
[----:B------:R-:W-:Y:S01]  /*5150*/  ISETP.GE.AND P2, PT, R102, 0x89, PT ;  /* 0x000000896600780c */ /* 0x000fe20003f46270 */
[-C--:B------:R-:W-:Y:S02]  /*5160*/  @!P1 IMAD R87, R87, R89.reuse, RZ ;  /* 0x0000005957579224 */ /* 0x080fe400078e02ff */
[----:B-1----:R-:W-:Y:S01]  /*5170*/  @!P3 IMAD R13, R24, R89, RZ ;  /* 0x00000059180db224 */ /* 0x002fe200078e02ff */
[----:B------:R0:W-:Y:S01]  /*5180*/  @!P5 STG.E.U8 desc[UR36][R6.64+0x38], R5 ;  /* 0x000038050600d986 */ /* 0x0001e2000c101124 */
[----:B------:R-:W-:-:S03]  /*5190*/  ISETP.LT.OR P5, PT, R3, 0x1, !P2 ;  /* 0x000000010300780c */ /* 0x000fc600057a1670 */
[----:B------:R-:W-:Y:S01]  /*51a0*/  @!P4 IMAD R25, R25, R89, RZ ;  /* 0x000000591919c224 */ /* 0x000fe200078e02ff */
[----:B------:R-:W-:Y:S01]  /*51b0*/  @!P1 STG.E.U8 desc[UR36][R6.64+0x39], R87 ;  /* 0x0000395706009986 */ /* 0x000fe2000c101124 */
[----:B------:R-:W-:-:S03]  /*51c0*/  ISETP.LT.OR P1, PT, R3, 0x2, !P2 ;  /* 0x000000020300780c */ /* 0x000fc60005721670 */
[----:B------:R-:W-:Y:S01]  /*51d0*/  @!P3 STG.E.U8 desc[UR36][R8.64], R13 ;  /* 0x0000000d0800b986 */ /* 0x000fe2000c101124 */
[----:B------:R-:W-:-:S03]  /*51e0*/  ISETP.LT.OR P3, PT, R3, 0x9, !P0 ;  /* 0x000000090300780c */ /* 0x000fc60004761670 */
[----:B------:R-:W-:Y:S01]  /*51f0*/  @!P4 STG.E.U8 desc[UR36][R8.64+0x1], R25 ;  /* 0x000001190800c986 */ /* 0x000fe2000c101124 */
[----:B------:R-:W-:Y:S01]  /*5200*/  ISETP.LT.OR P4, PT, R3, 0xa, !P0 ;  /* 0x0000000a0300780c */ /* 0x000fe20004781670 */
[----:B0-----:R-:W-:-:S04]  /*5210*/  @!P5 IMAD R5, R26, R89, RZ ;  /* 0x000000591a05d224 */ /* 0x001fc800078e02ff */
[-C--:B------:R-:W-:Y:S01]  /*5220*/  @!P1 IMAD R27, R27, R89.reuse, RZ ;  /* 0x000000591b1b9224 */ /* 0x080fe200078e02ff */
[----:B------:R0:W-:Y:S01]  /*5230*/  @!P5 STG.E.U8 desc[UR36][R10.64], R5 ;  /* 0x000000050a00d986 */ /* 0x0001e2000c101124 */
[C---:B------:R-:W-:Y:S02]  /*5240*/  ISETP.LT.OR P5, PT, R3.reuse, 0x9, !P2 ;  /* 0x000000090300780c */ /* 0x040fe400057a1670 */
[-C--:B------:R-:W-:Y:S01]  /*5250*/  @!P3 IMAD R15, R28, R89.reuse, RZ ;  /* 0x000000591c0fb224 */ /* 0x080fe200078e02ff */
[----:B------:R-:W-:Y:S01]  /*5260*/  @!P1 STG.E.U8 desc[UR36][R10.64+0x1], R27 ;  /* 0x0000011b0a009986 */ /* 0x000fe2000c101124 */
[----:B------:R-:W-:Y:S02]  /*5270*/  ISETP.LT.OR P1, PT, R3, 0xa, !P2 ;  /* 0x0000000a0300780c */ /* 0x000fe40005721670 */
[----:B------:R-:W-:Y:S01]  /*5280*/  @!P4 IMAD R29, R29, R89, RZ ;  /* 0x000000591d1dc224 */ /* 0x000fe200078e02ff */
        /* <DEDUP_REMOVED lines=40> */
[----:B-1----:R-:W-:-:S04]  /*5510*/  @!P5 IMAD R13, R42, R89, RZ ;  /* 0x000000592a0dd224 */ /* 0x002fc800078e02ff */
        /* <DEDUP_REMOVED lines=12> */
[----:B------:R-:W-:-:S04]  /*55e0*/  @!P1 IMAD R7, R46, R89, RZ ;  /* 0x000000592e079224 */ /* 0x000fc800078e02ff */
[-C--:B------:R-:W-:Y:S01]  /*55f0*/  @!P3 IMAD R47, R47, R89.reuse, RZ ;  /* 0x000000592f2fb224 */ /* 0x080fe200078e02ff */
[----:B------:R1:W-:Y:S01]  /*5600*/  @!P1 STG.E.U8 desc[UR36][R10.64+0x28], R7 ;  /* 0x000028070a009986 */ /* 0x0003e2000c101124 */
[----:B------:R-:W-:Y:S02]  /*5610*/  ISETP.LT.OR P1, PT, R3, 0x31, !P2 ;  /* 0x000000310300780c */ /* 0x000fe40005721670 */
[----:B------:R-:W-:Y:S01]  /*5620*/  @!P4 IMAD R49, R49, R89, RZ ;  /* 0x000000593131c224 */ /* 0x000fe200078e02ff */
[----:B------:R3:W-:Y:S01]  /*5630*/  @!P3 STG.E.U8 desc[UR36][R10.64+0x29], R47 ;  /* 0x0000292f0a00b986 */ /* 0x0007e2000c101124 */
[C---:B------:R-:W-:Y:S02]  /*5640*/  ISETP.LT.OR P3, PT, R3.reuse, 0x39, !P0 ;  /* 0x000000390300780c */ /* 0x040fe40004761670 */
[C---:B------:R-:W-:Y:S01]  /*5650*/  ISETP.LT.OR P0, PT, R3.reuse, 0x3a, !P0 ;  /* 0x0000003a0300780c */ /* 0x040fe20004701670 */
[----:B------:R3:W-:Y:S01]  /*5660*/  @!P4 STG.E.U8 desc[UR36][R8.64+0x31], R49 ;  /* 0x000031310800c986 */ /* 0x0007e2000c101124 */
[----:B------:R-:W-:-:S03]  /*5670*/  ISETP.LT.OR P4, PT, R3, 0x32, !P2 ;  /* 0x000000320300780c */ /* 0x000fc60005781670 */
[----:B------:R3:W-:Y:S01]  /*5680*/  @!P5 STG.E.U8 desc[UR36][R8.64+0x30], R13 ;  /* 0x0000300d0800d986 */ /* 0x0007e2000c101124 */
[C---:B------:R-:W-:Y:S02]  /*5690*/  ISETP.LT.OR P5, PT, R3.reuse, 0x39, !P2 ;  /* 0x000000390300780c */ /* 0x040fe400057a1670 */
[----:B------:R-:W-:Y:S01]  /*56a0*/  ISETP.LT.OR P2, PT, R3, 0x3a, !P2 ;  /* 0x0000003a0300780c */ /* 0x000fe20005741670 */
[-C--:B------:R-:W-:Y:S02]  /*56b0*/  @!P1 IMAD R3, R50, R89.reuse, RZ ;  /* 0x0000005932039224 */ /* 0x080fe400078e02ff */
[-C--:B0-----:R-:W-:Y:S02]  /*56c0*/  @!P3 IMAD R5, R52, R89.reuse, RZ ;  /* 0x000000593405b224 */ /* 0x081fe400078e02ff */
[-C--:B------:R-:W-:Y:S01]  /*56d0*/  @!P0 IMAD R53, R53, R89.reuse, RZ ;  /* 0x0000005935358224 */ /* 0x080fe200078e02ff */
[----:B------:R3:W-:Y:S01]  /*56e0*/  @!P1 STG.E.U8 desc[UR36][R10.64+0x30], R3 ;  /* 0x000030030a009986 */ /* 0x0007e2000c101124 */
[----:B------:R-:W-:-:S04]  /*56f0*/  @!P4 IMAD R51, R51, R89, RZ ;  /* 0x000000593333c224 */ /* 0x000fc800078e02ff */
[-C--:B-1----:R-:W-:Y:S01]  /*5700*/  @!P5 IMAD R7, R54, R89.reuse, RZ ;  /* 0x000000593607d224 */ /* 0x082fe200078e02ff */
[----:B------:R3:W-:Y:S01]  /*5710*/  @!P4 STG.E.U8 desc[UR36][R10.64+0x31], R51 ;  /* 0x000031330a00c986 */ /* 0x0007e2000c101124 */
[----:B------:R-:W-:-:S03]  /*5720*/  @!P2 IMAD R55, R55, R89, RZ ;  /* 0x000000593737a224 */ /* 0x000fc600078e02ff */
[----:B------:R3:W-:Y:S04]  /*5730*/  @!P3 STG.E.U8 desc[UR36][R8.64+0x38], R5 ;  /* 0x000038050800b986 */ /* 0x0007e8000c101124 */
[----:B------:R3:W-:Y:S04]  /*5740*/  @!P0 STG.E.U8 desc[UR36][R8.64+0x39], R53 ;  /* 0x0000393508008986 */ /* 0x0007e8000c101124 */
[----:B------:R3:W-:Y:S04]  /*5750*/  @!P5 STG.E.U8 desc[UR36][R10.64+0x38], R7 ;  /* 0x000038070a00d986 */ /* 0x0007e8000c101124 */
[----:B------:R3:W-:Y:S02]  /*5760*/  @!P2 STG.E.U8 desc[UR36][R10.64+0x39], R55 ;  /* 0x000039370a00a986 */ /* 0x0007e4000c101124 */
.L_x_164:
[----:B------:R-:W-:Y:S05]  /*5770*/  BSYNC B0 ;  /* 0x0000000000007941 */ /* 0x000fea0003800000 */
.L_x_34:
[----:B------:R-:W-:Y:S01]  /*5780*/  ULDC UR4, c[0x0][0xc] ;  /* 0x0000030000047ab9 */ /* 0x000fe20000000800 */
[----:B------:R-:W-:Y:S01]  /*5790*/  ULDC UR5, c[0x0][0x10] ;  /* 0x0000040000057ab9 */ /* 0x000fe20000000800 */
[----:B---3--:R-:W3:Y:S01]  /*57a0*/  LDC R3, c[0x0][0x14] ;  /* 0x00000500ff037b82 */ /* 0x008ee20000000800 */
[----:B------:R-:W-:Y:S01]  /*57b0*/  UIMAD.WIDE.U32 UR4, UR4, UR5, URZ ;  /* 0x00000005040472a5 */ /* 0x000fe2000f8e003f */
[----:B------:R-:W-:Y:S02]  /*57c0*/  IMAD.MOV.U32 R93, RZ, RZ, -0x1 ;  /* 0xffffffffff5d7424 */ /* 0x000fe400078e00ff */
[----:B------:R-:W-:-:S03]  /*57d0*/  IMAD.MOV.U32 R88, RZ, RZ, -0x1 ;  /* 0xffffffffff587424 */ /* 0x000fc600078e00ff */
[----:B---3--:R-:W-:-:S04]  /*57e0*/  IMAD.WIDE.U32 R16, R3, UR4, R16 ;  /* 0x0000000403107c25 */ /* 0x008fc8000f8e0010 */
[----:B------:R-:W-:Y:S01]  /*57f0*/  IMAD R3, R3, UR5, RZ ;  /* 0x0000000503037c24 */ /* 0x000fe2000f8e02ff */
[----:B------:R-:W-:Y:S02]  /*5800*/  ULDC.64 UR4, c[0x0][0x650] ;  /* 0x0001940000047ab9 */ /* 0x000fe40000000a00 */
[----:B------:R-:W-:Y:S01]  /*5810*/  ISETP.GE.U32.AND P0, PT, R16, UR4, PT ;  /* 0x0000000410007c0c */ /* 0x000fe2000bf06070 */
[--C-:B------:R-:W-:Y:S01]  /*5820*/  IMAD.IADD R17, R17, 0x1, R3.reuse ;  /* 0x0000000111117824 */ /* 0x100fe200078e0203 */
[----:B------:R-:W-:-:S04]  /*5830*/  PRMT R3, RZ, 0x7610, R3 ;  /* 0x00007610ff037816 */ /* 0x000fc80000000003 */
[----:B------:R-:W-:-:S13]  /*5840*/  ISETP.GE.U32.AND.EX P0, PT, R17, UR5, PT, P0 ;  /* 0x0000000511007c0c */ /* 0x000fda000bf06100 */
[----:B------:R-:W-:Y:S05]  /*5850*/  @P0 BRA `(.L_x_165) ;  /* 0x0000000400640947 */ /* 0x000fea0003800000 */
[----:B------:R-:W3:Y:S01]  /*5860*/  S2R R12, SR_CTAID.X ;  /* 0x00000000000c7919 */ /* 0x000ee20000002500 */
[----:B0-----:R-:W0:Y:S01]  /*5870*/  LDC.64 R10, c[0x0][0x628] ;  /* 0x00018a00ff0a7b82 */ /* 0x001e220000000a00 */
[----:B------:R-:W-:Y:S01]  /*5880*/  ULDC UR4, c[0x0][0x150] ;  /* 0x0000540000047ab9 */ /* 0x000fe20000000800 */
[----:B------:R-:W-:Y:S01]  /*5890*/  IMAD.MOV.U32 R8, RZ, RZ, R16 ;  /* 0x000000ffff087224 */ /* 0x000fe200078e0010 */
[----:B------:R-:W0:Y:S01]  /*58a0*/  S2R R24, SR_CTAID.Y ;  /* 0x0000000000187919 */ /* 0x000e220000002600 */
[----:B------:R-:W-:-:S04]  /*58b0*/  IMAD.MOV.U32 R9, RZ, RZ, R17 ;  /* 0x000000ffff097224 */ /* 0x000fc800078e0011 */
[----:B------:R-:W1:Y:S08]  /*58c0*/  LDC R21, c[0x0][0x144] ;  /* 0x00005100ff157b82 */ /* 0x000e700000000800 */
[----:B------:R-:W1:Y:S08]  /*58d0*/  LDC R0, c[0x0][0x630] ;  /* 0x00018c00ff007b82 */ /* 0x000e700000000800 */
[----:B------:R-:W1:Y:S01]  /*58e0*/  LDC.64 R14, c[0x0][0x620] ;  /* 0x00018800ff0e7b82 */ /* 0x000e620000000a00 */
[----:B0-----:R-:W-:-:S04]  /*58f0*/  ISETP.NE.U32.AND P0, PT, R10, RZ, PT ;  /* 0x000000ff0a00720c */ /* 0x001fc80003f05070 */
[----:B------:R-:W-:Y:S02]  /*5900*/  ISETP.NE.AND.EX P0, PT, R11, RZ, PT, P0 ;  /* 0x000000ff0b00720c */ /* 0x000fe40003f05300 */
[----:B---3--:R-:W-:-:S05]  /*5910*/  I2FP.F32.U32 R3, R12 ;  /* 0x0000000c00037245 */ /* 0x008fca0000201000 */
[----:B------:R-:W-:-:S04]  /*5920*/  FMUL R3, R3, UR4 ;  /* 0x0000000403037c20 */ /* 0x000fc80008400000 */
[----:B------:R0:W3:Y:S02]  /*5930*/  F2I.U32.TRUNC.NTZ R20, R3 ;  /* 0x0000000300147305 */ /* 0x0000e4000020f000 */
[----:B------:R-:W-:Y:S05]  /*5940*/  @!P0 BRA `(.L_x_166) ;  /* 0x0000000000288947 */ /* 0x000fea0003800000 */
[----:B0-----:R-:W0:Y:S02]  /*5950*/  LDC R3, c[0x0][0x634] ;  /* 0x00018d00ff037b82 */ /* 0x001e240000000800 */
        /* <DEDUP_REMOVED lines=9> */
.L_x_166:
[----:B------:R-:W2:Y:S01]  /*59f0*/  LDC.64 R28, c[0x0][0x640] ;  /* 0x00019000ff1c7b82 */ /* 0x000ea20000000a00 */
[-CC-:B-1----:R-:W-:Y:S01]  /*5a00*/  SHF.R.U64 R88, R8, R0.reuse, R9.reuse ;  /* 0x0000000008587219 */ /* 0x182fe20000001209 */
[----:B---3--:R-:W-:Y:S01]  /*5a10*/  IMAD.MOV R20, RZ, RZ, -R20 ;  /* 0x000000ffff147224 */ /* 0x008fe200078e0a14 */
[----:B------:R-:W-:Y:S01]  /*5a20*/  SHF.R.U32.HI R0, RZ, R0, R9 ;  /* 0x00000000ff007219 */ /* 0x000fe20000011609 */
[----:B------:R-:W-:Y:S01]  /*5a30*/  ULDC UR4, c[0x0][0x154] ;  /* 0x0000550000047ab9 */ /* 0x000fe20000000800 */
[----:B0-----:R-:W-:Y:S01]  /*5a40*/  IADD3 R3, P0, RZ, -R88, RZ ;  /* 0x80000058ff037210 */ /* 0x001fe20007f1e0ff */
[----:B------:R-:W-:Y:S02]  /*5a50*/  IMAD R21, R21, R20, R12 ;  /* 0x0000001415157224 */ /* 0x000fe400078e020c */
[----:B------:R-:W0:Y:S01]  /*5a60*/  LDC R6, c[0x0][0x618] ;  /* 0x00018600ff067b82 */ /* 0x000e220000000800 */
[----:B------:R-:W-:Y:S02]  /*5a70*/  IMAD.MOV.U32 R7, RZ, RZ, 0x1 ;  /* 0x00000001ff077424 */ /* 0x000fe400078e00ff */
[----:B------:R-:W-:-:S04]  /*5a80*/  IMAD.X R5, RZ, RZ, ~R0, P0 ;  /* 0x000000ffff057224 */ /* 0x000fc800000e0e00 */
[-C--:B------:R-:W-:Y:S01]  /*5a90*/  IMAD R0, R5, R14.reuse, RZ ;  /* 0x0000000e05007224 */ /* 0x080fe200078e02ff */
[----:B------:R-:W1:Y:S01]  /*5aa0*/  LDC R8, c[0x0][0x608] ;  /* 0x00018200ff087b82 */ /* 0x000e620000000800 */
[----:B------:R-:W-:-:S04]  /*5ab0*/  IMAD.WIDE.U32 R4, R3, R14, R16 ;  /* 0x0000000e03047225 */ /* 0x000fc800078e0010 */
[----:B------:R-:W-:Y:S01]  /*5ac0*/  IMAD R3, R3, R15, R0 ;  /* 0x0000000f03037224 */ /* 0x000fe200078e0200 */
[----:B------:R-:W-:Y:S02]  /*5ad0*/  I2FP.F32.U32 R0, R24 ;  /* 0x0000001800007245 */ /* 0x000fe40000201000 */
[----:B------:R-:W3:Y:S01]  /*5ae0*/  LDC R26, c[0x0][0x658] ;  /* 0x00019600ff1a7b82 */ /* 0x000ee20000000800 */
[----:B------:R-:W-:Y:S01]  /*5af0*/  IMAD.IADD R3, R5, 0x1, R3 ;  /* 0x0000000105037824 */ /* 0x000fe200078e0203 */
[----:B--2---:R-:W-:Y:S01]  /*5b00*/  ISETP.NE.U32.AND P0, PT, R28, RZ, PT ;  /* 0x000000ff1c00720c */ /* 0x004fe20003f05070 */
[----:B------:R-:W-:Y:S01]  /*5b10*/  FMUL R0, R0, UR4 ;  /* 0x0000000400007c20 */ /* 0x000fe20008400000 */
[----:B------:R-:W-:Y:S02]  /*5b20*/  IMAD.MOV.U32 R5, RZ, RZ, -0x1 ;  /* 0xffffffffff057424 */ /* 0x000fe400078e00ff */
[----:B------:R-:W-:Y:S01]  /*5b30*/  ISETP.NE.AND.EX P0, PT, R29, RZ, PT, P0 ;  /* 0x000000ff1d00720c */ /* 0x000fe20003f05300 */
[----:B------:R2:W2:Y:S01]  /*5b40*/  F2I.U32.TRUNC.NTZ R13, R0 ;  /* 0x00000000000d7305 */ /* 0x0004a2000020f000 */
[----:B------:R-:W2:Y:S01]  /*5b50*/  LDC R15, c[0x0][0x148] ;  /* 0x00005200ff0f7b82 */ /* 0x000ea20000000800 */
[----:B0-----:R-:W-:-:S02]  /*5b60*/  SHF.R.U64 R12, R4, R6, R3 ;  /* 0x00000006040c7219 */ /* 0x001fc40000001203 */
[----:B------:R-:W-:-:S05]  /*5b70*/  SHF.R.U32.HI R3, RZ, R6, R3 ;  /* 0x00000006ff037219 */ /* 0x000fca0000011603 */
[----:B------:R-:W0:Y:S01]  /*5b80*/  LDC R20, c[0x0][0x600] ;  /* 0x00018000ff147b82 */ /* 0x000e220000000800 */
[-CC-:B-1----:R-:W-:Y:S02]  /*5b90*/  SHF.R.U64 R10, R12, R8.reuse, R3.reuse ;  /* 0x000000080c0a7219 */ /* 0x182fe40000001203 */
[----:B------:R-:W-:-:S05]  /*5ba0*/  SHF.R.U32.HI R3, RZ, R8, R3 ;  /* 0x00000008ff037219 */ /* 0x000fca0000011603 */
[----:B------:R-:W1:Y:S01]  /*5bb0*/  LDC R27, c[0x0][0x648] ;  /* 0x00019200ff1b7b82 */ /* 0x000e620000000800 */
[-C--:B---3--:R-:W-:Y:S02]  /*5bc0*/  SHF.L.U32 R4, R5, R26.reuse, RZ ;  /* 0x0000001a05047219 */ /* 0x088fe400000006ff */
[-CC-:B------:R-:W-:Y:S02]  /*5bd0*/  SHF.R.U64 R14, R10, R26.reuse, R3.reuse ;  /* 0x0000001a0a0e7219 */ /* 0x180fe40000001203 */
[----:B------:R-:W-:Y:S02]  /*5be0*/  SHF.R.U32.HI R5, RZ, R26, R3 ;  /* 0x0000001aff057219 */ /* 0x000fe40000011603 */
[----:B------:R-:W-:Y:S01]  /*5bf0*/  LOP3.LUT R25, RZ, R4, RZ, 0x33, !PT ;  /* 0x00000004ff197212 */ /* 0x000fe200078e33ff */
[----:B------:R-:W3:Y:S01]  /*5c00*/  LDC R30, c[0x0][0x638] ;  /* 0x00018e00ff1e7b82 */ /* 0x000ee20000000800 */
[----:B------:R-:W-:Y:S01]  /*5c10*/  SHF.L.U32 R26, R7, R26, RZ ;  /* 0x0000001a071a7219 */ /* 0x000fe200000006ff */
[----:B------:R-:W-:-:S06]  /*5c20*/  IMAD.MOV.U32 R4, RZ, RZ, R14 ;  /* 0x000000ffff047224 */ /* 0x000fcc00078e000e */
[----:B------:R-:W0:Y:S01]  /*5c30*/  LDC R31, c[0x0][0x610] ;  /* 0x00018400ff1f7b82 */ /* 0x000e220000000800 */
        /* <DEDUP_REMOVED lines=11> */
.L_x_167:
[----:B------:R-:W-:Y:S01]  /*5cf0*/  ISETP.NE.AND P0, PT, R2, 0x1, PT ;  /* 0x000000010200780c */ /* 0x000fe20003f05270 */
[----:B0-----:R-:W-:Y:S01]  /*5d00*/  VIADD R7, R20, 0xffffffff ;  /* 0xffffffff14077836 */ /* 0x001fe20000000000 */
[----:B-12---:R-:W-:Y:S01]  /*5d10*/  SHF.R.U64 R0, R4, R27, R5 ;  /* 0x0000001b04007219 */ /* 0x006fe20000001205 */
[----:B------:R-:W-:Y:S01]  /*5d20*/  IMAD.MOV R13, RZ, RZ, -R13 ;  /* 0x000000ffff0d7224 */ /* 0x000fe200078e0a0d */
[----:B------:R-:W-:Y:S01]  /*5d30*/  LOP3.LUT R5, R10, R25, RZ, 0xc0, !PT ;  /* 0x000000190a057212 */ /* 0x000fe200078ec0ff */
[----:B------:R-:W-:Y:S01]  /*5d40*/  IMAD.MOV.U32 R4, RZ, RZ, 0x1 ;  /* 0x00000001ff047424 */ /* 0x000fe200078e00ff */
[----:B------:R-:W-:Y:S01]  /*5d50*/  LOP3.LUT R12, R12, R7, RZ, 0xc0, !PT ;  /* 0x000000070c0c7212 */ /* 0x000fe200078ec0ff */
[----:B------:R-:W-:Y:S02]  /*5d60*/  IMAD.MOV R3, RZ, RZ, -R0 ;  /* 0x000000ffff037224 */ /* 0x000fe400078e0a00 */
[----:B------:R-:W-:Y:S02]  /*5d70*/  IMAD R0, R26, R0, R5 ;  /* 0x000000001a007224 */ /* 0x000fe400078e0205 */
[----:B---3--:R-:W-:-:S02]  /*5d80*/  IMAD R3, R3, R30, R14 ;  /* 0x0000001e03037224 */ /* 0x008fc400078e020e */
[----:B------:R-:W-:Y:S02]  /*5d90*/  @P0 IMAD R21, R15, R13, R24 ;  /* 0x0000000d0f150224 */ /* 0x000fe400078e0218 */
[----:B------:R-:W-:Y:S01]  /*5da0*/  IMAD R5, R3, R20, R12 ;  /* 0x0000001403057224 */ /* 0x000fe200078e020c */
[----:B------:R-:W-:Y:S01]  /*5db0*/  PRMT R3, R4, 0x7610, R3 ;  /* 0x0000761004037816 */ /* 0x000fe20000000003 */
[----:B------:R-:W-:-:S05]  /*5dc0*/  IMAD R0, R0, R31, R21 ;  /* 0x0000001f00007224 */ /* 0x000fca00078e0215 */
[----:B------:R-:W-:Y:S02]  /*5dd0*/  SEL R93, R5, R0, !P0 ;  /* 0x00000000055d7207 */ /* 0x000fe40004000000 */
[----:B------:R-:W-:-:S07]  /*5de0*/  SEL R0, R0, R5, !P0 ;  /* 0x0000000500007207 */ /* 0x000fce0004000000 */
.L_x_165:
[----:B------:R-:W-:Y:S01]  /*5df0*/  LOP3.LUT P0, RZ, R3, 0xff, RZ, 0xc0, !PT ;  /* 0x000000ff03ff7812 */ /* 0x000fe2000780c0ff */
[----:B------:R-:W-:-:S12]  /*5e00*/  IMAD.MOV.U32 R92, RZ, RZ, R0 ;  /* 0x000000ffff5c7224 */ /* 0x000fd800078e0000 */
[----:B------:R-:W-:Y:S05]  /*5e10*/  @P0 BRA `(.L_x_168) ;  /* 0xffffffb400000947 */ /* 0x000fea000383ffff */
[----:B------:R-:W-:Y:S05]  /*5e20*/  EXIT ;  /* 0x000000000000794d */ /* 0x000fea0003800000 */
.L_x_7:
        /* <DEDUP_REMOVED lines=26> */
.L_x_170:
[----:B------:R-:W0:Y:S01]  /*5fd0*/  LDC.64 R28, c[0x0][0x640] ;  /* 0x00019000ff1c7b82 */ /* 0x000e220000000a00 */
[-CC-:B------:R-:W-:Y:S01]  /*5fe0*/  SHF.R.U64 R22, R12, R6.reuse, R13.reuse ;  /* 0x000000060c167219 */ /* 0x180fe2000000120d */
[----:B------:R-:W-:Y:S01]  /*5ff0*/  IMAD.MOV.U32 R30, RZ, RZ, 0x1 ;  /* 0x00000001ff1e7424 */ /* 0x000fe200078e00ff */
[----:B------:R-:W-:Y:S02]  /*6000*/  SHF.R.U32.HI R6, RZ, R6, R13 ;  /* 0x00000006ff067219 */ /* 0x000fe4000001160d */
        /* <DEDUP_REMOVED lines=8> */
[----:B------:R-:W-:Y:S01]  /*6090*/  IMAD.IADD R9, R9, 0x1, R11 ;  /* 0x0000000109097824 */ /* 0x000fe200078e020b */
[----:B0-----:R-:W-:-:S04]  /*60a0*/  ISETP.NE.U32.AND P0, PT, R28, RZ, PT ;  /* 0x000000ff1c00720c */ /* 0x001fc80003f05070 */
[----:B------:R-:W-:Y:S02]  /*60b0*/  ISETP.NE.AND.EX P0, PT, R29, RZ, PT, P0 ;  /* 0x000000ff1d00720c */ /* 0x000fe40003f05300 */
[----:B------:R-:W0:Y:S01]  /*60c0*/  LDC R20, c[0x0][0x600] ;  /* 0x00018000ff147b82 */ /* 0x000e220000000800 */
[-CC-:B-1----:R-:W-:Y:S01]  /*60d0*/  SHF.R.U64 R14, R8, R10.reuse, R9.reuse ;  /* 0x0000000a080e7219 */ /* 0x182fe20000001209 */
[----:B------:R-:W-:Y:S01]  /*60e0*/  IMAD.MOV.U32 R8, RZ, RZ, -0x1 ;  /* 0xffffffffff087424 */ /* 0x000fe200078e00ff */
[----:B------:R-:W-:-:S05]  /*60f0*/  SHF.R.U32.HI R9, RZ, R10, R9 ;  /* 0x0000000aff097219 */ /* 0x000fca0000011609 */
[----:B------:R-:W1:Y:S01]  /*6100*/  LDC R26, c[0x0][0x648] ;  /* 0x00019200ff1a7b82 */ /* 0x000e620000000800 */
[-CC-:B--2---:R-:W-:Y:S02]  /*6110*/  SHF.R.U64 R21, R14, R12.reuse, R9.reuse ;  /* 0x0000000c0e157219 */ /* 0x184fe40000001209 */
[----:B------:R-:W-:-:S05]  /*6120*/  SHF.R.U32.HI R6, RZ, R12, R9 ;  /* 0x0000000cff067219 */ /* 0x000fca0000011609 */
[----:B------:R-:W2:Y:S01]  /*6130*/  LDC R27, c[0x0][0x638] ;  /* 0x00018e00ff1b7b82 */ /* 0x000ea20000000800 */
[-C--:B---3--:R-:W-:Y:S02]  /*6140*/  SHF.L.U32 R8, R8, R25.reuse, RZ ;  /* 0x0000001908087219 */ /* 0x088fe400000006ff */
[-CC-:B------:R-:W-:Y:S02]  /*6150*/  SHF.R.U64 R23, R21, R25.reuse, R6.reuse ;  /* 0x0000001915177219 */ /* 0x180fe40000001206 */
[----:B------:R-:W-:Y:S02]  /*6160*/  LOP3.LUT R32, RZ, R8, RZ, 0x33, !PT ;  /* 0x00000008ff207212 */ /* 0x000fe400078e33ff */
[----:B------:R-:W-:Y:S01]  /*6170*/  SHF.R.U32.HI R9, RZ, R25, R6 ;  /* 0x00000019ff097219 */ /* 0x000fe20000011606 */
[----:B------:R-:W3:Y:S01]  /*6180*/  LDC R31, c[0x0][0x610] ;  /* 0x00018400ff1f7b82 */ /* 0x000ee20000000800 */
[----:B------:R-:W-:Y:S01]  /*6190*/  IMAD.MOV.U32 R8, RZ, RZ, R23 ;  /* 0x000000ffff087224 */ /* 0x000fe200078e0017 */
[----:B------:R-:W-:Y:S06]  /*61a0*/  @!P0 BRA `(.L_x_171) ;  /* 0x0000000000288947 */ /* 0x000fec0003800000 */
        /* <DEDUP_REMOVED lines=10> */
.L_x_171:
[----:B------:R-:W-:Y:S02]  /*6250*/  ISETP.NE.AND P0, PT, R2, 0x1, PT ;  /* 0x000000010200780c */ /* 0x000fe40003f05270 */
[----:B-1----:R-:W-:Y:S01]  /*6260*/  SHF.R.U64 R6, R8, R26, R9 ;  /* 0x0000001a08067219 */ /* 0x002fe20000001209 */
[----:B0-----:R-:W-:Y:S01]  /*6270*/  VIADD R9, R20, 0xffffffff ;  /* 0xffffffff14097836 */ /* 0x001fe20000000000 */
[----:B------:R-:W-:Y:S02]  /*6280*/  SHF.L.U32 R30, R30, R25, RZ ;  /* 0x000000191e1e7219 */ /* 0x000fe400000006ff */
[----:B------:R-:W-:Y:S01]  /*6290*/  LOP3.LUT R5, R21, R32, RZ, 0xc0, !PT ;  /* 0x0000002015057212 */ /* 0x000fe200078ec0ff */
[----:B------:R-:W-:-:S04]  /*62a0*/  IMAD.MOV R8, RZ, RZ, -R6 ;  /* 0x000000ffff087224 */ /* 0x000fc800078e0a06 */
[----:B------:R-:W-:Y:S01]  /*62b0*/  IMAD R6, R30, R6, R5 ;  /* 0x000000061e067224 */ /* 0x000fe200078e0205 */
[----:B------:R-:W-:Y:S01]  /*62c0*/  LOP3.LUT R5, R14, R9, RZ, 0xc0, !PT ;  /* 0x000000090e057212 */ /* 0x000fe200078ec0ff */
[----:B------:R-:W-:Y:S02]  /*62d0*/  @P0 IMAD R3, R7, R24, R4 ;  /* 0x0000001807030224 */ /* 0x000fe400078e0204 */
[----:B--2---:R-:W-:Y:S02]  /*62e0*/  IMAD R4, R8, R27, R23 ;  /* 0x0000001b08047224 */ /* 0x004fe400078e0217 */
[----:B---3--:R-:W-:Y:S02]  /*62f0*/  IMAD R3, R6, R31, R3 ;  /* 0x0000001f06037224 */ /* 0x008fe400078e0203 */
[----:B------:R-:W-:Y:S02]  /*6300*/  IMAD R4, R4, R20, R5 ;  /* 0x0000001404047224 */ /* 0x000fe400078e0205 */
[----:B------:R-:W-:-:S02]  /*6310*/  IMAD.MOV.U32 R8, RZ, RZ, 0x1 ;  /* 0x00000001ff087424 */ /* 0x000fc400078e00ff */
[----:B------:R-:W-:Y:S01]  /*6320*/  IMAD.MOV.U32 R6, RZ, RZ, R22 ;  /* 0x000000ffff067224 */ /* 0x000fe200078e0016 */
[----:B------:R-:W-:Y:S02]  /*6330*/  SEL R20, R4, R3, !P0 ;  /* 0x0000000304147207 */ /* 0x000fe40004000000 */
[----:B------:R-:W-:-:S07]  /*6340*/  SEL R21, R3, R4, !P0 ;  /* 0x0000000403157207 */ /* 0x000fce0004000000 */
.L_x_169:
[----:B------:R-:W-:-:S08]  /*6350*/  NOP ;  /* 0x0000000000007918 */ /* 0x000fd00000000000 */
[----:B------:R-:W0:-:S00]  /*6360*/  USETMAXREG.DEALLOC.CTAPOOL 0x28 ;  /* 0x00000028000079c8 */ /* 0x000e0000080e0500 */
[----:B0-----:R-:W-:-:S13]  /*6370*/  ISETP.NE.AND P0, PT, R0, RZ, PT ;  /* 0x000000ff0000720c */ /* 0x001fda0003f05270 */
[----:B------:R-:W-:Y:S05]  /*6380*/  @P0 EXIT ;  /* 0x000000000000094d */ /* 0x000fea0003800000 */
[----:B------:R-:W-:Y:S01]  /*6390*/  LOP3.LUT P0, RZ, R8, 0xff, RZ, 0xc0, !PT ;  /* 0x000000ff08ff7812 */ /* 0x000fe2000780c0ff */
[----:B------:R-:W-:Y:S02]  /*63a0*/  IMAD.MOV.U32 R0, RZ, RZ, 0x1 ;  /* 0x00000001ff007424 */ /* 0x000fe400078e00ff */
[----:B------:R-:W-:-:S10]  /*63b0*/  IMAD.MOV.U32 R3, RZ, RZ, RZ ;  /* 0x000000ffff037224 */ /* 0x000fd400078e00ff */
[----:B------:R-:W-:Y:S05]  /*63c0*/  @!P0 BRA `(.L_x_172) ;  /* 0x0000000c00488947 */ /* 0x000fea0003800000 */
[----:B------:R-:W0:Y:S01]  /*63d0*/  LDC R0, c[0x0][0x28c] ;  /* 0x0000a300ff007b82 */ /* 0x000e220000000800 */
[----:B------:R-:W1:Y:S01]  /*63e0*/  S2R R11, SR_CgaCtaId ;  /* 0x00000000000b7919 */ /* 0x000e620000008800 */
[----:B------:R-:W-:Y:S01]  /*63f0*/  ULDC UR5, c[0x0][0x658] ;  /* 0x0001960000057ab9 */ /* 0x000fe20000000800 */
[----:B------:R-:W-:Y:S01]  /*6400*/  UMOV UR7, 0xffffffff ;  /* 0xffffffff00077882 */ /* 0x000fe20000000000 */
[----:B------:R-:W-:Y:S01]  /*6410*/  ULDC UR6, c[0x0][0xc] ;  /* 0x0000030000067ab9 */ /* 0x000fe20000000800 */
[----:B------:R-:W-:Y:S01]  /*6420*/  USHF.L.U32 UR8, UR7, UR5, URZ ;  /* 0x0000000507087299 */ /* 0x000fe2000800063f */
[----:B------:R-:W-:Y:S01]  /*6430*/  BSSY B0, `(.L_x_172) ;  /* 0x00000cb000007945 */ /* 0x000fe20003800000 */
[----:B------:R-:W-:Y:S01]  /*6440*/  UMOV UR9, 0x1 ;  /* 0x0000000100097882 */ /* 0x000fe20000000000 */
[----:B------:R-:W-:Y:S01]  /*6450*/  ULDC UR7, c[0x0][0x10] ;  /* 0x0000040000077ab9 */ /* 0x000fe20000000800 */
[----:B------:R-:W-:Y:S01]  /*6460*/  USHF.L.U32 UR18, UR9, UR5, URZ ;  /* 0x0000000509127299 */ /* 0x000fe2000800063f */
[----:B------:R-:W-:Y:S01]  /*6470*/  IMAD.MOV.U32 R9, RZ, RZ, 0x1 ;  /* 0x00000001ff097424 */ /* 0x000fe200078e00ff */
[----:B------:R-:W-:Y:S01]  /*6480*/  UIMAD.WIDE.U32 UR6, UR6, UR7, URZ ;  /* 0x00000007060672a5 */ /* 0x000fe2000f8e003f */
[----:B------:R-:W-:Y:S01]  /*6490*/  LOP3.LUT R8, R19, 0x2, RZ, 0xfc, !PT ;  /* 0x0000000213087812 */ /* 0x000fe200078efcff */
[----:B------:R-:W-:Y:S01]  /*64a0*/  ULDC UR5, c[0x0][0x14] ;  /* 0x0000050000057ab9 */ /* 0x000fe20000000800 */
[----:B------:R-:W-:Y:S01]  /*64b0*/  ULDC UR4, c[0x0][0x600] ;  /* 0x0001800000047ab9 */ /* 0x000fe20000000800 */
[----:B------:R-:W-:-:S02]  /*64c0*/  UIMAD.WIDE.U32 UR22, UR6, UR5, URZ ;  /* 0x00000005061672a5 */ /* 0x000fc4000f8e003f */
[----:B------:R-:W-:Y:S02]  /*64d0*/  UIMAD UR13, UR7, UR5, URZ ;  /* 0x00000005070d72a4 */ /* 0x000fe4000f8e023f */
[----:B------:R-:W-:Y:S02]  /*64e0*/  UIADD3 UR4, UR4, -0x1, URZ ;  /* 0xffffffff04047890 */ /* 0x000fe4000fffe03f */
[----:B------:R-:W-:Y:S02]  /*64f0*/  ULOP3.LUT UR17, URZ, UR8, URZ, 0x33, !UPT ;  /* 0x000000083f117292 */ /* 0x000fe4000f8e333f */
[----:B------:R-:W-:Y:S01]  /*6500*/  UIADD3 UR13, UR23, UR13, URZ ;  /* 0x0000000d170d7290 */ /* 0x000fe2000fffe03f */
[----:B0-----:R-:W-:Y:S01]  /*6510*/  VIADD R0, R0, 0x7f ;  /* 0x0000007f00007836 */ /* 0x001fe20000000000 */
[----:B------:R-:W-:-:S04]  /*6520*/  ULDC.64 UR24, c[0x0][0x198] ;  /* 0x0000660000187ab9 */ /* 0x000fc80000000a00 */
[----:B------:R-:W-:-:S04]  /*6530*/  SHF.R.S32.HI R3, RZ, 0x1f, R0 ;  /* 0x0000001fff037819 */ /* 0x000fc80000011400 */
[----:B------:R-:W-:Y:S01]  /*6540*/  LEA.HI R10, R3, R0, RZ, 0x7 ;  /* 0x00000000030a7211 */ /* 0x000fe200078f38ff */
[C---:B-1----:R-:W-:Y:S02]  /*6550*/  IMAD.SHL.U32 R4, R11.reuse, 0x800, RZ ;  /* 0x000008000b047824 */ /* 0x042fe400078e00ff */
[----:B------:R-:W-:Y:S01]  /*6560*/  IMAD.SHL.U32 R11, R11, 0x10, RZ ;  /* 0x000000100b0b7824 */ /* 0x000fe200078e00ff */
[----:B------:R-:W-:Y:S01]  /*6570*/  SHF.R.S32.HI R10, RZ, 0x7, R10 ;  /* 0x00000007ff0a7819 */ /* 0x000fe2000001140a */
[----:B------:R-:W-:Y:S01]  /*6580*/  IMAD.MOV.U32 R0, RZ, RZ, 0x1 ;  /* 0x00000001ff007424 */ /* 0x000fe200078e00ff */
[----:B------:R-:W-:Y:S01]  /*6590*/  LOP3.LUT R4, R4, 0x1800, RZ, 0xc0, !PT ;  /* 0x0000180004047812 */ /* 0x000fe200078ec0ff */
[----:B------:R-:W-:Y:S01]  /*65a0*/  IMAD.MOV.U32 R3, RZ, RZ, RZ ;  /* 0x000000ffff037224 */ /* 0x000fe200078e00ff */
[----:B------:R-:W-:Y:S01]  /*65b0*/  LOP3.LUT R11, R11, 0x30, RZ, 0xc0, !PT ;  /* 0x000000300b0b7812 */ /* 0x000fe200078ec0ff */
[----:B------:R-:W-:Y:S01]  /*65c0*/  VIADD R13, R10, 0x1 ;  /* 0x000000010a0d7836 */ /* 0x000fe20000000000 */
[----:B------:R-:W-:-:S07]  /*65d0*/  LOP3.LUT R12, R4, 0x28100, RZ, 0xfc, !PT ;  /* 0x00028100040c7812 */ /* 0x000fce00078efcff */
.L_x_183:
[----:B------:R-:W-:-:S03]  /*65e0*/  UMOV UR5, 0xffffffff ;  /* 0xffffffff00057882 */ /* 0x000fc60000000000 */
[----:B------:R-:W-:Y:S05]  /*65f0*/  BRA.DIV UR5, `(.L_x_173) ;  /* 0x0000000e05c87947 */ /* 0x000fea000b800000 */
[----:B------:R-:W-:-:S13]  /*6600*/  ELECT P6, URZ, PT ;  /* 0x00000000003f782f */ /* 0x000fda00038c0000 */
.L_x_195:
[----:B------:R-:W0:Y:S01]  /*6610*/  LDC R4, c[0x0][0x28c] ;  /* 0x0000a300ff047b82 */ /* 0x000e220000000800 */
[----:B------:R-:W-:Y:S01]  /*6620*/  BSSY B1, `(.L_x_174) ;  /* 0x0000038000017945 */ /* 0x000fe20003800000 */
[----:B0-----:R-:W-:-:S13]  /*6630*/  ISETP.LT.OR P6, PT, R4, 0x1, !P6 ;  /* 0x000000010400780c */ /* 0x001fda00077c1670 */
[----:B------:R-:W-:Y:S05]  /*6640*/  @P6 BRA `(.L_x_175) ;  /* 0x0000000000d46947 */ /* 0x000fea0003800000 */
[----:B------:R-:W-:Y:S02]  /*6650*/  IMAD.SHL.U32 R21, R21, 0x100, RZ ;  /* 0x0000010015157824 */ /* 0x000fe400078e00ff */
[----:B------:R-:W-:Y:S02]  /*6660*/  IMAD R20, R20, 0x40, R11 ;  /* 0x0000004014147824 */ /* 0x000fe400078e020b */
[----:B------:R-:W-:Y:S02]  /*6670*/  IMAD.MOV.U32 R24, RZ, RZ, RZ ;  /* 0x000000ffff187224 */ /* 0x000fe400078e00ff */
[----:B------:R-:W-:Y:S02]  /*6680*/  IMAD.MOV.U32 R4, RZ, RZ, R13 ;  /* 0x000000ffff047224 */ /* 0x000fe400078e000d */
[----:B------:R-:W-:Y:S02]  /*6690*/  IMAD.MOV.U32 R5, RZ, RZ, R0 ;  /* 0x000000ffff057224 */ /* 0x000fe400078e0000 */
[----:B------:R-:W-:-:S07]  /*66a0*/  IMAD.MOV.U32 R7, RZ, RZ, R3 ;  /* 0x000000ffff077224 */ /* 0x000fce00078e0003 */
.L_x_178:
[----:B------:R-:W0:Y:S01]  /*66b0*/  S2R R15, SR_CgaCtaId ;  /* 0x00000000000f7919 */ /* 0x000e220000008800 */
[----:B------:R-:W-:Y:S02]  /*66c0*/  MOV R14, 0x400 ;  /* 0x00000400000e7802 */ /* 0x000fe40000000f00 */
[----:B------:R-:W-:Y:S02]  /*66d0*/  LOP3.LUT P1, RZ, R18, 0x7f, RZ, 0xc0, !PT ;  /* 0x0000007f12ff7812 */ /* 0x000fe4000782c0ff */
[----:B0-----:R-:W-:Y:S02]  /*66e0*/  LEA R22, R15, R14, 0x18 ;  /* 0x0000000e0f167211 */ /* 0x001fe400078ec0ff */
[----:B------:R-:W-:-:S09]  /*66f0*/  SHF.L.U32 R14, R5, 0x1f, RZ ;  /* 0x0000001f050e7819 */ /* 0x000fd200000006ff */
[----:B------:R-:W0:Y:S01]  /*6700*/  @!P1 LDC R15, c[0x0][0x500] ;  /* 0x00014000ff0f9b82 */ /* 0x000e220000000800 */
[----:B------:R-:W-:-:S04]  /*6710*/  IMAD R23, R7, 0x8, R22 ;  /* 0x0000000807177824 */ /* 0x000fc800078e0216 */
[----:B------:R-:W1:Y:S02]  /*6720*/  SYNCS.PHASECHK.TRANS64.TRYWAIT P0, [R23+URZ+0x28], R14 ;  /* 0x0000280e170075a7 */ /* 0x000e64000800017f */
[----:B-1----:R-:W-:Y:S05]  /*6730*/  @!P0 BRA `(.L_x_176) ;  /* 0x0000000c00988947 */ /* 0x002fea0003800000 */
.L_x_196:
[----:B-1----:R-:W-:Y:S01]  /*6740*/  PRMT R14, R8, 0x9910, RZ ;  /* 0x00009910080e7816 */ /* 0x002fe200000000ff */
[----:B0-----:R0:W-:Y:S03]  /*6750*/  @!P1 SYNCS.ARRIVE.TRANS64 RZ, [R23+URZ], R15 ;  /* 0x0000000f17ff99a7 */ /* 0x0011e6000800003f */
[----:B------:R-:W-:-:S13]  /*6760*/  ISETP.NE.AND P0, PT, R14, 0x2, PT ;  /* 0x000000020e00780c */ /* 0x000fda0003f05270 */
[----:B0-----:R-:W-:Y:S05]  /*6770*/  @P0 BRA `(.L_x_177) ;  /* 0x0000000000040947 */ /* 0x001fea0003800000 */
[----:B------:R-:W-:Y:S01]  /*6780*/  BPT.TRAP 0x1 ;  /* 0x000000040000795c */ /* 0x000fe20000300000 */
.L_x_177:
[----:B------:R-:W-:Y:S01]  /*6790*/  R2UR UR19, R22 ;  /* 0x00000000161372ca */ /* 0x000fe200000e0000 */
[----:B------:R-:W-:Y:S01]  /*67a0*/  IMAD R22, R7, 0x8000, R22 ;  /* 0x0000800007167824 */ /* 0x000fe200078e0216 */
[----:B------:R-:W-:Y:S01]  /*67b0*/  R2UR UR9, R23 ;  /* 0x00000000170972ca */ /* 0x000fe200000e0000 */
[----:B------:R-:W-:Y:S01]  /*67c0*/  IMAD R14, R7, 0x2000, R12 ;  /* 0x00002000070e7824 */ /* 0x000fe200078e020c */
[----:B------:R-:W-:Y:S01]  /*67d0*/  UIADD3 UR6, UP0, UR24, 0xf0, URZ ;  /* 0x000000f018067890 */ /* 0x000fe2000ff1e03f */
[----:B------:R-:W-:Y:S01]  /*67e0*/  VIADD R4, R4, 0xffffffff ;  /* 0xffffffff04047836 */ /* 0x000fe20000000000 */
[----:B------:R-:W-:Y:S01]  /*67f0*/  R2UR UR5, R22 ;  /* 0x00000000160572ca */ /* 0x000fe200000e0000 */
[----:B------:R-:W-:Y:S01]  /*6800*/  UIADD3 UR26, UP1, UR24, 0x1f0, URZ ;  /* 0x000001f0181a7890 */ /* 0x000fe2000ff3e03f */
[----:B------:R-:W-:Y:S01]  /*6810*/  R2UR UR8, R14 ;  /* 0x000000000e0872ca */ /* 0x000fe200000e0000 */
[----:B------:R-:W-:Y:S01]  /*6820*/  UIADD3.X UR7, URZ, UR25, URZ, UP0, !UPT ;  /* 0x000000193f077290 */ /* 0x000fe200087fe43f */
[----:B------:R-:W-:Y:S01]  /*6830*/  R2UR UR11, R21 ;  /* 0x00000000150b72ca */ /* 0x000fe200000e0000 */
[----:B------:R-:W-:Y:S01]  /*6840*/  VIADD R7, R7, 0x1 ;  /* 0x0000000107077836 */ /* 0x000fe20000000000 */
[----:B------:R-:W-:Y:S01]  /*6850*/  R2UR UR10, R24 ;  /* 0x00000000180a72ca */ /* 0x000fe200000e0000 */
[----:B------:R-:W-:Y:S01]  /*6860*/  UIADD3.X UR27, URZ, UR25, URZ, UP1, !UPT ;  /* 0x000000193f1b7290 */ /* 0x000fe20008ffe43f */
[----:B------:R-:W-:Y:S01]  /*6870*/  R2UR UR12, R6 ;  /* 0x00000000060c72ca */ /* 0x000fe200000e0000 */
[----:B------:R-:W-:Y:S01]  /*6880*/  UMOV UR14, 0x0 ;  /* 0x00000000000e7882 */ /* 0x000fe20000000000 */
[----:B------:R-:W-:Y:S01]  /*6890*/  R2UR UR20, R20 ;  /* 0x00000000141472ca */ /* 0x000fe200000e0000 */
[----:B------:R-:W-:Y:S01]  /*68a0*/  UMOV UR15, 0x10000000 ;  /* 0x10000000000f7882 */ /* 0x000fe20000000000 */
[----:B------:R-:W-:Y:S01]  /*68b0*/  ISETP.GT.AND P1, PT, R4, 0x1, PT ;  /* 0x000000010400780c */ /* 0x000fe20003f24270 */
[----:B------:R-:W-:Y:S01]  /*68c0*/  UIADD3 UR16, UR5, 0x100, URZ ;  /* 0x0000010005107890 */ /* 0x000fe2000fffe03f */
[----:B------:R-:W-:Y:S01]  /*68d0*/  ISETP.NE.AND P0, PT, R7, 0x5, PT ;  /* 0x000000050700780c */ /* 0x000fe20003f05270 */
[----:B------:R-:W-:Y:S01]  /*68e0*/  UIADD3 UR5, UR19, UR8, URZ ;  /* 0x0000000813057290 */ /* 0x000fe2000fffe03f */
[----:B------:R-:W-:Y:S01]  /*68f0*/  VIADD R24, R24, 0x80 ;  /* 0x0000008018187836 */ /* 0x000fe20000000000 */
[----:B------:R-:W-:Y:S01]  /*6900*/  UMOV UR21, 0xf0000 ;  /* 0x000f000000157882 */ /* 0x000fe20000000000 */
[----:B------:R-:W-:-:S02]  /*6910*/  SEL R14, RZ, 0x1, P0 ;  /* 0x00000001ff0e7807 */ /* 0x000fc40000000000 */
[----:B------:R-:W-:Y:S01]  /*6920*/  UMOV UR8, UR16 ;  /* 0x0000001000087c82 */ /* 0x000fe20008000000 */
[----:B------:R-:W-:Y:S01]  /*6930*/  SEL R7, R7, RZ, P0 ;  /* 0x000000ff07077207 */ /* 0x000fe20000000000 */
[----:B------:R0:W-:Y:S01]  /*6940*/  UTMALDG.3D [UR8], [UR6], desc[UR14] ;  /* 0x00000e08060075b4 */ /* 0x0001e20008011000 */
[----:B------:R-:W-:Y:S01]  /*6950*/  LOP3.LUT R5, R5, R14, RZ, 0x3c, !PT ;  /* 0x0000000e05057212 */ /* 0x000fe200078e3cff */
[----:B0-----:R-:W-:Y:S01]  /*6960*/  UMOV UR11, UR20 ;  /* 0x00000014000b7c82 */ /* 0x001fe20008000000 */
[----:B------:R-:W-:Y:S02]  /*6970*/  UMOV UR8, UR5 ;  /* 0x0000000500087c82 */ /* 0x000fe40008000000 */
[----:B------:R0:W-:Y:S02]  /*6980*/  UTMALDG.3D.MULTICAST [UR8], [UR26], UR21, desc[UR14] ;  /* 0x00000e081a0073b4 */ /* 0x0001e40008011815 */
[----:B0-----:R-:W-:Y:S05]  /*6990*/  @P1 BRA `(.L_x_178) ;  /* 0xfffffffc00441947 */ /* 0x001fea000383ffff */
.L_x_175:
[----:B------:R-:W-:Y:S05]  /*69a0*/  BSYNC B1 ;  /* 0x0000000000017941 */ /* 0x000fea0003800000 */
.L_x_174:
[----:B------:R-:W-:Y:S01]  /*69b0*/  LOP3.LUT P1, RZ, R9, 0xff, RZ, 0xc0, !PT ;  /* 0x000000ff09ff7812 */ /* 0x000fe2000782c0ff */
[C---:B------:R-:W-:Y:S01]  /*69c0*/  IMAD.IADD R6, R10.reuse, 0x1, R3 ;  /* 0x000000010a067824 */ /* 0x040fe200078e0203 */
[----:B------:R-:W-:Y:S01]  /*69d0*/  ULDC.64 UR6, c[0x0][0x650] ;  /* 0x0001940000067ab9 */ /* 0x000fe20000000a00 */
[----:B------:R-:W-:Y:S01]  /*69e0*/  ISETP.GE.U32.AND P2, PT, R10, 0x5, PT ;  /* 0x000000050a00780c */ /* 0x000fe20003f46070 */
[----:B------:R-:W-:Y:S01]  /*69f0*/  BSSY B1, `(.L_x_179) ;  /* 0x000006c000017945 */ /* 0x000fe20003800000 */
[----:B------:R-:W-:Y:S01]  /*6a00*/  IMAD.MOV.U32 R21, RZ, RZ, -0x1 ;  /* 0xffffffffff157424 */ /* 0x000fe200078e00ff */
[----:B------:R-:W-:Y:S01]  /*6a10*/  ISETP.GT.U32.AND P0, PT, R6, 0x4, PT ;  /* 0x000000040600780c */ /* 0x000fe20003f04070 */
[----:B------:R-:W-:Y:S01]  /*6a20*/  IMAD.MOV.U32 R20, RZ, RZ, -0x1 ;  /* 0xffffffffff147424 */ /* 0x000fe200078e00ff */
[----:B------:R-:W-:Y:S02]  /*6a30*/  PRMT R9, RZ, 0x7610, R9 ;  /* 0x00007610ff097816 */ /* 0x000fe40000000009 */
[----:B------:R-:W-:-:S03]  /*6a40*/  ISETP.LT.U32.AND P0, PT, R10, 0x5, P0 ;  /* 0x000000050a00780c */ /* 0x000fc60000701070 */
[----:B------:R-:W0:Y:S01]  /*6a50*/  @P1 S2R R5, SR_CgaCtaId ;  /* 0x0000000000051919 */ /* 0x000e220000008800 */
[----:B------:R-:W-:-:S04]  /*6a60*/  @P1 MOV R4, 0x400 ;  /* 0x0000040000041802 */ /* 0x000fc80000000f00 */
[----:B0-----:R-:W-:Y:S01]  /*6a70*/  @P1 LEA R3, R5, R4, 0x18 ;  /* 0x0000000405031211 */ /* 0x001fe200078ec0ff */
[----:B------:R-:W-:-:S03]  /*6a80*/  IMAD.WIDE.U32 R4, R6, -0x33333333, RZ ;  /* 0xcccccccd06047825 */ /* 0x000fc600078e00ff */
[----:B------:R0:W-:Y:S01]  /*6a90*/  @P1 SYNCS.ARRIVE.TRANS64.A1T0 RZ, [R3+URZ+0x68], RZ ;  /* 0x000068ff03ff19a7 */ /* 0x0001e2000810003f */
[----:B------:R-:W-:Y:S02]  /*6aa0*/  IADD3 R16, P1, R16, UR22, RZ ;  /* 0x0000001610107c10 */ /* 0x000fe4000ff3e0ff */
[----:B------:R-:W-:Y:S02]  /*6ab0*/  SHF.R.U32.HI R5, RZ, 0x2, R5 ;  /* 0x00000002ff057819 */ /* 0x000fe40000011605 */
[----:B------:R-:W-:Y:S02]  /*6ac0*/  IADD3.X R17, R17, UR13, RZ, P1, !PT ;  /* 0x0000000d11117c10 */ /* 0x000fe40008ffe4ff */
[----:B------:R-:W-:Y:S02]  /*6ad0*/  PRMT R4, RZ, 0x7610, R4 ;  /* 0x00007610ff047816 */ /* 0x000fe40000000004 */
[----:B0-----:R-:W-:Y:S02]  /*6ae0*/  SEL R3, RZ, 0x1, !P0 ;  /* 0x00000001ff037807 */ /* 0x001fe40004000000 */
[----:B------:R-:W-:-:S02]  /*6af0*/  ISETP.GE.U32.AND P0, PT, R16, UR6, PT ;  /* 0x0000000610007c0c */ /* 0x000fc4000bf06070 */
[----:B------:R-:W-:Y:S01]  /*6b00*/  LOP3.LUT R0, R0, R3, RZ, 0x3c, !PT ;  /* 0x0000000300007212 */ /* 0x000fe200078e3cff */
[----:B------:R-:W-:Y:S01]  /*6b10*/  IMAD R3, R5, -0x5, R6 ;  /* 0xfffffffb05037824 */ /* 0x000fe200078e0206 */
[----:B------:R-:W-:Y:S01]  /*6b20*/  ISETP.GE.U32.AND.EX P0, PT, R17, UR7, PT, P0 ;  /* 0x0000000711007c0c */ /* 0x000fe2000bf06100 */
[----:B------:R-:W-:Y:S01]  /*6b30*/  IMAD.MOV.U32 R6, RZ, RZ, -0x1 ;  /* 0xffffffffff067424 */ /* 0x000fe200078e00ff */
[----:B------:R-:W-:-:S11]  /*6b40*/  @P2 LOP3.LUT R0, R0, 0x1, R5, 0x78, !PT ;  /* 0x0000000100002812 */ /* 0x000fd600078e7805 */
[----:B------:R-:W-:Y:S05]  /*6b50*/  @P0 BRA `(.L_x_180) ;  /* 0x0000000400540947 */ /* 0x000fea0003800000 */
[----:B------:R-:W0:Y:S01]  /*6b60*/  S2R R15, SR_CTAID.X ;  /* 0x00000000000f7919 */ /* 0x000e220000002500 */
[----:B------:R-:W-:Y:S01]  /*6b70*/  ULDC.64 UR6, c[0x0][0x628] ;  /* 0x00018a0000067ab9 */ /* 0x000fe20000000a00 */
[----:B------:R-:W-:Y:S01]  /*6b80*/  ULDC UR8, c[0x0][0x630] ;  /* 0x00018c0000087ab9 */ /* 0x000fe20000000800 */
[----:B------:R-:W-:Y:S01]  /*6b90*/  ISETP.NE.U32.AND P0, PT, RZ, UR6, PT ;  /* 0x00000006ff007c0c */ /* 0x000fe2000bf05070 */
[----:B------:R-:W1:Y:S01]  /*6ba0*/  S2R R20, SR_CTAID.Y ;  /* 0x0000000000147919 */ /* 0x000e620000002600 */
[----:B------:R-:W-:Y:S01]  /*6bb0*/  ULDC UR9, c[0x0][0x150] ;  /* 0x0000540000097ab9 */ /* 0x000fe20000000800 */
[----:B------:R-:W-:Y:S01]  /*6bc0*/  IMAD.MOV.U32 R4, RZ, RZ, R16 ;  /* 0x000000ffff047224 */ /* 0x000fe200078e0010 */
[----:B------:R-:W-:Y:S01]  /*6bd0*/  ISETP.NE.AND.EX P0, PT, RZ, UR7, PT, P0 ;  /* 0x00000007ff007c0c */ /* 0x000fe2000bf05300 */
[----:B------:R-:W-:Y:S01]  /*6be0*/  IMAD.MOV.U32 R5, RZ, RZ, R17 ;  /* 0x000000ffff057224 */ /* 0x000fe200078e0011 */
[----:B0-----:R-:W-:-:S11]  /*6bf0*/  I2FP.F32.U32 R22, R15 ;  /* 0x0000000f00167245 */ /* 0x001fd60000201000 */
[----:B------:R-:W-:Y:S05]  /*6c00*/  @!P0 BRA `(.L_x_181) ;  /* 0x0000000000288947 */ /* 0x000fea0003800000 */
[----:B------:R-:W-:Y:S02]  /*6c10*/  ULDC UR5, c[0x0][0x634] ;  /* 0x00018d0000057ab9 */ /* 0x000fe40000000800 */
[----:B------:R-:W-:-:S05]  /*6c20*/  IADD3 R5, P0, R16, UR5, RZ ;  /* 0x0000000510057c10 */ /* 0x000fca000ff1e0ff */
[----:B------:R-:W-:-:S04]  /*6c30*/  IMAD.X R21, RZ, RZ, R17, P0 ;  /* 0x000000ffff157224 */ /* 0x000fc800000e0611 */
[----:B------:R-:W-:-:S04]  /*6c40*/  IMAD.WIDE.U32 R6, R21, UR6, RZ ;  /* 0x0000000615067c25 */ /* 0x000fc8000f8e00ff */
[----:B------:R-:W-:-:S04]  /*6c50*/  IMAD.WIDE.U32 R6, P0, R5, UR7, R6 ;  /* 0x0000000705067c25 */ /* 0x000fc8000f800006 */
[----:B------:R-:W-:-:S04]  /*6c60*/  IMAD.WIDE.U32 R4, R5, UR6, RZ ;  /* 0x0000000605047c25 */ /* 0x000fc8000f8e00ff */
[----:B------:R-:W-:Y:S01]  /*6c70*/  IMAD.MOV.U32 R4, RZ, RZ, R7 ;  /* 0x000000ffff047224 */ /* 0x000fe200078e0007 */
[----:B------:R-:W-:Y:S01]  /*6c80*/  IADD3 RZ, P1, R5, R6, RZ ;  /* 0x0000000605ff7210 */ /* 0x000fe20007f3e0ff */
[----:B------:R-:W-:-:S04]  /*6c90*/  IMAD.X R5, RZ, RZ, RZ, P0 ;  /* 0x000000ffff057224 */ /* 0x000fc800000e06ff */
[----:B------:R-:W-:-:S08]  /*6ca0*/  IMAD.WIDE.U32.X R4, R21, UR7, R4, P1 ;  /* 0x0000000715047c25 */ /* 0x000fd000088e0404 */
.L_x_181:
[--C-:B------:R-:W-:Y:S01]  /*6cb0*/  SHF.R.U64 R14, R4, UR8, R5.reuse ;  /* 0x00000008040e7c19 */ /* 0x100fe20008001205 */
[----:B------:R-:W-:Y:S01]  /*6cc0*/  FMUL R22, R22, UR9 ;  /* 0x0000000916167c20 */ /* 0x000fe20008400000 */
[----:B------:R-:W-:Y:S01]  /*6cd0*/  SHF.R.U32.HI R4, RZ, UR8, R5 ;  /* 0x00000008ff047c19 */ /* 0x000fe20008011605 */
[----:B------:R-:W0:Y:S01]  /*6ce0*/  LDC R6, c[0x0][0x144] ;  /* 0x00005100ff067b82 */ /* 0x000e220000000800 */
[----:B------:R-:W-:Y:S01]  /*6cf0*/  IADD3 R5, P0, RZ, -R14, RZ ;  /* 0x8000000eff057210 */ /* 0x000fe20007f1e0ff */
[----:B------:R-:W-:Y:S01]  /*6d00*/  ULDC UR5, c[0x0][0x154] ;  /* 0x0000550000057ab9 */ /* 0x000fe20000000800 */
[----:B-1----:R-:W-:Y:S01]  /*6d10*/  I2FP.F32.U32 R7, R20 ;  /* 0x0000001400077245 */ /* 0x002fe20000201000 */
[----:B------:R-:W1:Y:S01]  /*6d20*/  F2I.U32.TRUNC.NTZ R22, R22 ;  /* 0x0000001600167305 */ /* 0x000e62000020f000 */
[----:B------:R-:W-:Y:S01]  /*6d30*/  ULDC.64 UR6, c[0x0][0x620] ;  /* 0x0001880000067ab9 */ /* 0x000fe20000000a00 */
[----:B------:R-:W-:Y:S01]  /*6d40*/  IMAD.X R4, RZ, RZ, ~R4, P0 ;  /* 0x000000ffff047224 */ /* 0x000fe200000e0e04 */
[----:B------:R-:W-:Y:S01]  /*6d50*/  ISETP.NE.AND P2, PT, R2, 0x1, PT ;  /* 0x000000010200780c */ /* 0x000fe20003f45270 */
[----:B------:R-:W-:Y:S01]  /*6d60*/  FMUL R23, R7, UR5 ;  /* 0x0000000507177c20 */ /* 0x000fe20008400000 */
[----:B------:R-:W2:Y:S01]  /*6d70*/  LDC R25, c[0x0][0x148] ;  /* 0x00005200ff197b82 */ /* 0x000ea20000000800 */
[----:B------:R-:W-:Y:S01]  /*6d80*/  IMAD R4, R4, UR6, RZ ;  /* 0x0000000604047c24 */ /* 0x000fe2000f8e02ff */
[----:B------:R-:W-:-:S03]  /*6d90*/  ULDC UR5, c[0x0][0x618] ;  /* 0x0001860000057ab9 */ /* 0x000fc60000000800 */
[----:B------:R-:W3:Y:S01]  /*6da0*/  F2I.U32.TRUNC.NTZ R23, R23 ;  /* 0x0000001700177305 */ /* 0x000ee2000020f000 */
[C---:B------:R-:W-:Y:S02]  /*6db0*/  IMAD R7, R5.reuse, UR7, R4 ;  /* 0x0000000705077c24 */ /* 0x040fe4000f8e0204 */
[----:B------:R-:W-:Y:S01]  /*6dc0*/  IMAD.WIDE.U32 R4, R5, UR6, R16 ;  /* 0x0000000605047c25 */ /* 0x000fe2000f8e0010 */
[----:B------:R-:W-:Y:S02]  /*6dd0*/  ULDC.64 UR6, c[0x0][0x640] ;  /* 0x0001900000067ab9 */ /* 0x000fe40000000a00 */
[----:B------:R-:W-:Y:S01]  /*6de0*/  ISETP.NE.U32.AND P0, PT, RZ, UR6, PT ;  /* 0x00000006ff007c0c */ /* 0x000fe2000bf05070 */
[----:B------:R-:W-:Y:S02]  /*6df0*/  IMAD.IADD R5, R5, 0x1, R7 ;  /* 0x0000000105057824 */ /* 0x000fe400078e0207 */
[----:B-1----:R-:W-:Y:S01]  /*6e00*/  IMAD.MOV R22, RZ, RZ, -R22 ;  /* 0x000000ffff167224 */ /* 0x002fe200078e0a16 */
[----:B------:R-:W-:-:S02]  /*6e10*/  ISETP.NE.AND.EX P0, PT, RZ, UR7, PT, P0 ;  /* 0x00000007ff007c0c */ /* 0x000fc4000bf05300 */
[----:B------:R-:W-:Y:S01]  /*6e20*/  SHF.R.U64 R21, R4, UR5, R5 ;  /* 0x0000000504157c19 */ /* 0x000fe20008001205 */
[----:B0-----:R-:W-:Y:S01]  /*6e30*/  IMAD R15, R6, R22, R15 ;  /* 0x00000016060f7224 */ /* 0x001fe200078e020f */
[----:B------:R-:W-:Y:S01]  /*6e40*/  SHF.R.U32.HI R4, RZ, UR5, R5 ;  /* 0x00000005ff047c19 */ /* 0x000fe20008011605 */
[----:B------:R-:W-:Y:S01]  /*6e50*/  ULDC UR5, c[0x0][0x608] ;  /* 0x0001820000057ab9 */ /* 0x000fe20000000800 */
[----:B---3--:R-:W-:Y:S02]  /*6e60*/  IMAD.MOV R6, RZ, RZ, -R23 ;  /* 0x000000ffff067224 */ /* 0x008fe400078e0a17 */
[--C-:B------:R-:W-:Y:S02]  /*6e70*/  SHF.R.U64 R22, R21, UR5, R4.reuse ;  /* 0x0000000515167c19 */ /* 0x100fe40008001204 */
[----:B------:R-:W-:Y:S01]  /*6e80*/  SHF.R.U32.HI R5, RZ, UR5, R4 ;  /* 0x00000005ff057c19 */ /* 0x000fe20008011604 */
[----:B------:R-:W-:Y:S01]  /*6e90*/  ULDC UR5, c[0x0][0x658] ;  /* 0x0001960000057ab9 */ /* 0x000fe20000000800 */
[----:B--2---:R-:W-:-:S02]  /*6ea0*/  @P2 IMAD R15, R25, R6, R20 ;  /* 0x00000006190f2224 */ /* 0x004fc400078e0214 */
[--C-:B------:R-:W-:Y:S02]  /*6eb0*/  SHF.R.U64 R20, R22, UR5, R5.reuse ;  /* 0x0000000516147c19 */ /* 0x100fe40008001205 */
[----:B------:R-:W-:-:S03]  /*6ec0*/  SHF.R.U32.HI R23, RZ, UR5, R5 ;  /* 0x00000005ff177c19 */ /* 0x000fc60008011605 */
[----:B------:R-:W-:Y:S02]  /*6ed0*/  IMAD.MOV.U32 R6, RZ, RZ, R20 ;  /* 0x000000ffff067224 */ /* 0x000fe400078e0014 */
[----:B------:R-:W-:Y:S01]  /*6ee0*/  IMAD.MOV.U32 R5, RZ, RZ, R23 ;  /* 0x000000ffff057224 */ /* 0x000fe200078e0017 */
[----:B------:R-:W-:Y:S06]  /*6ef0*/  @!P0 BRA `(.L_x_182) ;  /* 0x00000000002c8947 */ /* 0x000fec0003800000 */
        /* <DEDUP_REMOVED lines=9> */
[----:B------:R-:W-:-:S04]  /*6f90*/  IMAD.WIDE.U32.X R4, R23, UR7, R4, P1 ;  /* 0x0000000717047c25 */ /* 0x000fc800088e0404 */
[----:B------:R-:W-:-:S07]  /*6fa0*/  IMAD.MOV.U32 R6, RZ, RZ, R4 ;  /* 0x000000ffff067224 */ /* 0x000fce00078e0004 */
.L_x_182:
[----:B------:R-:W-:Y:S01]  /*6fb0*/  ULDC UR5, c[0x0][0x648] ;  /* 0x0001920000057ab9 */ /* 0x000fe20000000800 */
[----:B------:R-:W-:Y:S01]  /*6fc0*/  LOP3.LUT R4, R22, UR17, RZ, 0xc0, !PT ;  /* 0x0000001116047c12 */ /* 0x000fe2000f8ec0ff */
[----:B------:R-:W-:Y:S01]  /*6fd0*/  ULDC UR6, c[0x0][0x610] ;  /* 0x0001840000067ab9 */ /* 0x000fe20000000800 */
[----:B------:R-:W-:Y:S01]  /*6fe0*/  SHF.R.U64 R5, R6, UR5, R5 ;  /* 0x0000000506057c19 */ /* 0x000fe20008001205 */
[----:B------:R-:W-:Y:S01]  /*6ff0*/  ULDC UR5, c[0x0][0x638] ;  /* 0x00018e0000057ab9 */ /* 0x000fe20000000800 */
[----:B------:R-:W-:-:S03]  /*7000*/  LOP3.LUT R21, R21, UR4, RZ, 0xc0, !PT ;  /* 0x0000000415157c12 */ /* 0x000fc6000f8ec0ff */
[----:B------:R-:W-:Y:S02]  /*7010*/  IMAD.MOV R7, RZ, RZ, -R5 ;  /* 0x000000ffff077224 */ /* 0x000fe400078e0a05 */
[----:B------:R-:W-:Y:S02]  /*7020*/  IMAD R4, R5, UR18, R4 ;  /* 0x0000001205047c24 */ /* 0x000fe4000f8e0204 */
[----:B------:R-:W-:Y:S01]  /*7030*/  IMAD R20, R7, UR5, R20 ;  /* 0x0000000507147c24 */ /* 0x000fe2000f8e0214 */
[----:B------:R-:W-:Y:S01]  /*7040*/  ULDC UR5, c[0x0][0x600] ;  /* 0x0001800000057ab9 */ /* 0x000fe20000000800 */
[----:B------:R-:W-:Y:S02]  /*7050*/  IMAD R15, R4, UR6, R15 ;  /* 0x00000006040f7c24 */ /* 0x000fe4000f8e020f */
[----:B------:R-:W-:Y:S02]  /*7060*/  IMAD R6, R20, UR5, R21 ;  /* 0x0000000514067c24 */ /* 0x000fe4000f8e0215 */
[----:B------:R-:W-:-:S03]  /*7070*/  IMAD.MOV.U32 R4, RZ, RZ, 0x1 ;  /* 0x00000001ff047424 */ /* 0x000fc600078e00ff */
[----:B------:R-:W-:Y:S02]  /*7080*/  SEL R20, R6, R15, !P2 ;  /* 0x0000000f06147207 */ /* 0x000fe40005000000 */
[----:B------:R-:W-:Y:S01]  /*7090*/  SEL R21, R15, R6, !P2 ;  /* 0x000000060f157207 */ /* 0x000fe20005000000 */
[----:B------:R-:W-:-:S07]  /*70a0*/  IMAD.MOV.U32 R6, RZ, RZ, R14 ;  /* 0x000000ffff067224 */ /* 0x000fce00078e000e */
.L_x_180:
[----:B------:R-:W-:Y:S05]  /*70b0*/  BSYNC B1 ;  /* 0x0000000000017941 */ /* 0x000fea0003800000 */
.L_x_179:
[----:B------:R-:W-:-:S13]  /*70c0*/  LOP3.LUT P0, RZ, R4, 0xff, RZ, 0xc0, !PT ;  /* 0x000000ff04ff7812 */ /* 0x000fda000780c0ff */
[----:B------:R-:W-:Y:S05]  /*70d0*/  @P0 BRA `(.L_x_183) ;  /* 0xfffffff400400947 */ /* 0x000fea000383ffff */
[----:B------:R-:W-:Y:S05]  /*70e0*/  BSYNC B0 ;  /* 0x0000000000007941 */ /* 0x000fea0003800000 */
.L_x_172:
[----:B------:R-:W-:-:S03]  /*70f0*/  UMOV UR5, 0xffffffff ;  /* 0xffffffff00057882 */ /* 0x000fc60000000000 */
[----:B------:R-:W-:Y:S05]  /*7100*/  BRA.DIV UR5, `(.L_x_184) ;  /* 0x0000000605387947 */ /* 0x000fea000b800000 */
[----:B------:R-:W-:-:S13]  /*7110*/  ELECT P6, URZ, PT ;  /* 0x00000000003f782f */ /* 0x000fda00038c0000 */
.L_x_199:
[----:B------:R-:W-:Y:S04]  /*7120*/  BSSY B0, `(.L_x_185) ;  /* 0x0000034000007945 */ /* 0x000fe80003800000 */
[----:B------:R-:W-:Y:S05]  /*7130*/  @!P6 BRA `(.L_x_186) ;  /* 0x0000000000c8e947 */ /* 0x000fea0003800000 */
[----:B------:R-:W-:-:S04]  /*7140*/  LOP3.LUT R19, R19, 0x2, RZ, 0xfc, !PT ;  /* 0x0000000213137812 */ /* 0x000fc800078efcff */
[----:B------:R-:W-:-:S13]  /*7150*/  ISETP.NE.AND P0, PT, R19, 0x3, PT ;  /* 0x000000031300780c */ /* 0x000fda0003f05270 */
[----:B------:R-:W-:Y:S05]  /*7160*/  @!P0 BRA `(.L_x_187) ;  /* 0x0000000000048947 */ /* 0x000fea0003800000 */
[----:B------:R-:W-:Y:S01]  /*7170*/  BPT.TRAP 0x1 ;  /* 0x000000040000795c */ /* 0x000fe20000300000 */
.L_x_187:
[----:B------:R-:W0:Y:S01]  /*7180*/  S2R R5, SR_CgaCtaId ;  /* 0x0000000000057919 */ /* 0x000e220000008800 */
[----:B------:R-:W-:Y:S02]  /*7190*/  MOV R2, 0x400 ;  /* 0x0000040000027802 */ /* 0x000fe40000000f00 */
[----:B------:R-:W-:Y:S02]  /*71a0*/  SHF.L.U32 R4, R0, 0x1f, RZ ;  /* 0x0000001f00047819 */ /* 0x000fe400000006ff */
[----:B0-----:R-:W-:-:S05]  /*71b0*/  LEA R2, R5, R2, 0x18 ;  /* 0x0000000205027211 */ /* 0x001fca00078ec0ff */
[----:B------:R-:W-:-:S04]  /*71c0*/  VIADD R2, R2, 0x28 ;  /* 0x0000002802027836 */ /* 0x000fc80000000000 */
[C---:B------:R-:W-:Y:S02]  /*71d0*/  IMAD R7, R3.reuse, 0x8, R2 ;  /* 0x0000000803077824 */ /* 0x040fe400078e0202 */
[----:B------:R-:W-:Y:S02]  /*71e0*/  VIADD R3, R3, 0x1 ;  /* 0x0000000103037836 */ /* 0x000fe40000000000 */
[----:B------:R-:W0:Y:S03]  /*71f0*/  SYNCS.PHASECHK.TRANS64.TRYWAIT P0, [R7+URZ], R4 ;  /* 0x00000004070075a7 */ /* 0x000e26000800017f */
[----:B------:R-:W-:-:S04]  /*7200*/  ISETP.NE.AND P1, PT, R3, 0x5, PT ;  /* 0x000000050300780c */ /* 0x000fc80003f25270 */
[----:B------:R-:W-:Y:S02]  /*7210*/  SEL R5, RZ, 0x1, P1 ;  /* 0x00000001ff057807 */ /* 0x000fe40000800000 */
[----:B------:R-:W-:Y:S02]  /*7220*/  SEL R3, R3, RZ, P1 ;  /* 0x000000ff03037207 */ /* 0x000fe40000800000 */
[----:B------:R-:W-:-:S03]  /*7230*/  LOP3.LUT R6, R0, R5, RZ, 0x3c, !PT ;  /* 0x0000000500067212 */ /* 0x000fc600078e3cff */
[----:B------:R-:W-:Y:S01]  /*7240*/  IMAD R8, R3, 0x8, R2 ;  /* 0x0000000803087824 */ /* 0x000fe200078e0202 */
[----:B------:R-:W-:Y:S01]  /*7250*/  SHF.L.U32 R5, R6, 0x1f, RZ ;  /* 0x0000001f06057819 */ /* 0x000fe200000006ff */
[----:B0-----:R-:W-:Y:S06]  /*7260*/  @!P0 BRA `(.L_x_188) ;  /* 0x0000000400008947 */ /* 0x001fec0003800000 */
.L_x_200:
[----:B------:R-:W1:Y:S01]  /*7270*/  SYNCS.PHASECHK.TRANS64.TRYWAIT P0, [R8+URZ], R5 ;  /* 0x00000005080075a7 */ /* 0x000e62000800017f */
[----:B------:R-:W-:-:S05]  /*7280*/  VIADD R0, R3, 0x1 ;  /* 0x0000000103007836 */ /* 0x000fca0000000000 */
[----:B------:R-:W-:-:S04]  /*7290*/  ISETP.NE.AND P1, PT, R0, 0x5, PT ;  /* 0x000000050000780c */ /* 0x000fc80003f25270 */
[----:B------:R-:W-:Y:S02]  /*72a0*/  SEL R3, RZ, 0x1, P1 ;  /* 0x00000001ff037807 */ /* 0x000fe40000800000 */
[----:B0-----:R-:W-:Y:S02]  /*72b0*/  SEL R7, R0, RZ, P1 ;  /* 0x000000ff00077207 */ /* 0x001fe40000800000 */
[----:B------:R-:W-:-:S03]  /*72c0*/  LOP3.LUT R6, R6, R3, RZ, 0x3c, !PT ;  /* 0x0000000306067212 */ /* 0x000fc600078e3cff */
[----:B------:R-:W-:Y:S01]  /*72d0*/  IMAD R9, R7, 0x8, R2 ;  /* 0x0000000807097824 */ /* 0x000fe200078e0202 */
[----:B------:R-:W-:Y:S01]  /*72e0*/  SHF.L.U32 R4, R6, 0x1f, RZ ;  /* 0x0000001f06047819 */ /* 0x000fe200000006ff */
[----:B-1----:R-:W-:Y:S06]  /*72f0*/  @!P0 BRA `(.L_x_189) ;  /* 0x0000000000f08947 */ /* 0x002fec0003800000 */
.L_x_201:
[----:B------:R-:W1:Y:S01]  /*7300*/  SYNCS.PHASECHK.TRANS64.TRYWAIT P0, [R9+URZ], R4 ;  /* 0x00000004090075a7 */ /* 0x000e62000800017f */
[----:B------:R-:W-:-:S05]  /*7310*/  VIADD R0, R7, 0x1 ;  /* 0x0000000107007836 */ /* 0x000fca0000000000 */
[----:B------:R-:W-:-:S04]  /*7320*/  ISETP.NE.AND P1, PT, R0, 0x5, PT ;  /* 0x000000050000780c */ /* 0x000fc80003f25270 */
[----:B------:R-:W-:Y:S02]  /*7330*/  SEL R3, RZ, 0x1, P1 ;  /* 0x00000001ff037807 */ /* 0x000fe40000800000 */
[----:B------:R-:W-:Y:S02]  /*7340*/  SEL R7, R0, RZ, P1 ;  /* 0x000000ff00077207 */ /* 0x000fe40000800000 */
[----:B------:R-:W-:-:S03]  /*7350*/  LOP3.LUT R11, R6, R3, RZ, 0x3c, !PT ;  /* 0x00000003060b7212 */ /* 0x000fc600078e3cff */
[----:B------:R-:W-:Y:S01]  /*7360*/  IMAD R6, R7, 0x8, R2 ;  /* 0x0000000807067824 */ /* 0x000fe200078e0202 */
[----:B0-----:R-:W-:Y:S01]  /*7370*/  SHF.L.U32 R5, R11, 0x1f, RZ ;  /* 0x0000001f0b057819 */ /* 0x001fe200000006ff */
[----:B-1----:R-:W-:Y:S06]  /*7380*/  @!P0 BRA `(.L_x_190) ;  /* 0x0000000000e08947 */ /* 0x002fec0003800000 */
.L_x_202:
[----:B------:R-:W1:Y:S01]  /*7390*/  SYNCS.PHASECHK.TRANS64.TRYWAIT P0, [R6+URZ], R5 ;  /* 0x00000005060075a7 */ /* 0x000e62000800017f */
[----:B------:R-:W-:-:S05]  /*73a0*/  VIADD R0, R7, 0x1 ;  /* 0x0000000107007836 */ /* 0x000fca0000000000 */
[----:B------:R-:W-:-:S04]  /*73b0*/  ISETP.NE.AND P1, PT, R0, 0x5, PT ;  /* 0x000000050000780c */ /* 0x000fc80003f25270 */
[----:B0-----:R-:W-:Y:S02]  /*73c0*/  SEL R4, RZ, 0x1, P1 ;  /* 0x00000001ff047807 */ /* 0x001fe40000800000 */
[----:B------:R-:W-:Y:S02]  /*73d0*/  SEL R3, R0, RZ, P1 ;  /* 0x000000ff00037207 */ /* 0x000fe40000800000 */
[----:B------:R-:W-:Y:S01]  /*73e0*/  LOP3.LUT R0, R11, R4, RZ, 0x3c, !PT ;  /* 0x000000040b007212 */ /* 0x000fe200078e3cff */
[----:B-1----:R-:W-:Y:S06]  /*73f0*/  @!P0 BRA `(.L_x_191) ;  /* 0x0000000000d88947 */ /* 0x002fec0003800000 */
.L_x_203:
[----:B------:R-:W-:Y:S01]  /*7400*/  IMAD R3, R3, 0x8, R2 ;  /* 0x0000000803037824 */ /* 0x000fe200078e0202 */
[----:B------:R-:W-:-:S07]  /*7410*/  SHF.L.U32 R0, R0, 0x1f, RZ ;  /* 0x0000001f00007819 */ /* 0x000fce00000006ff */
.L_x_192:
[----:B-1----:R1:W2:Y:S02]  /*7420*/  SYNCS.PHASECHK.TRANS64.TRYWAIT P0, [R3+URZ], R0 ;  /* 0x00000000030075a7 */ /* 0x0022a4000800017f */
[----:B--2---:R-:W-:Y:S05]  /*7430*/  @!P0 NANOSLEEP.SYNCS 0x989680 ;  /* 0x009896800000895d */ /* 0x004fea0003900000 */
[----:B------:R-:W2:Y:S02]  /*7440*/  @!P0 SYNCS.PHASECHK.TRANS64 P0, [R3+URZ], R0 ;  /* 0x00000000030085a7 */ /* 0x000ea4000800007f */
[----:B--2---:R-:W-:Y:S05]  /*7450*/  @!P0 BRA `(.L_x_192) ;  /* 0xfffffffc00f08947 */ /* 0x004fea000383ffff */
.L_x_186:
[----:B------:R-:W-:Y:S05]  /*7460*/  BSYNC B0 ;  /* 0x0000000000007941 */ /* 0x000fea0003800000 */
.L_x_185:
[----:B------:R-:W-:Y:S05]  /*7470*/  EXIT ;  /* 0x000000000000794d */ /* 0x000fea0003800000 */
.L_x_21:
[----:B----4-:R4:W0:Y:S02]  /*7480*/  SYNCS.PHASECHK.TRANS64.TRYWAIT P1, [R3+URZ], R0 ;  /* 0x00000000030075a7 */ /* 0x010824000802017f */
[----:B0-----:R-:W-:Y:S05]  /*7490*/  @!P1 NANOSLEEP.SYNCS 0x989680 ;  /* 0x009896800000995d */ /* 0x001fea0003900000 */
[----:B------:R-:W0:Y:S02]  /*74a0*/  @!P1 SYNCS.PHASECHK.TRANS64 P1, [R3+URZ], R0 ;  /* 0x00000000030095a7 */ /* 0x000e24000802007f */
[----:B0-----:R-:W-:Y:S05]  /*74b0*/  @!P1 BRA `(.L_x_21) ;  /* 0xfffffffc00f09947 */ /* 0x001fea000383ffff */
[----:B------:R-:W-:Y:S05]  /*74c0*/  BRA `(.L_x_20) ;  /* 0xffffffa000247947 */ /* 0x000fea000383ffff */
.L_x_26:
[----:B-1----:R1:W3:Y:S02]  /*74d0*/  SYNCS.PHASECHK.TRANS64.TRYWAIT P1, [R5+URZ], R4 ;  /* 0x00000004050075a7 */ /* 0x0022e4000802017f */
[----:B---3--:R-:W-:Y:S05]  /*74e0*/  @!P1 NANOSLEEP.SYNCS 0x989680 ;  /* 0x009896800000995d */ /* 0x008fea0003900000 */
[----:B------:R-:W3:Y:S02]  /*74f0*/  @!P1 SYNCS.PHASECHK.TRANS64 P1, [R5+URZ], R4 ;  /* 0x00000004050095a7 */ /* 0x000ee4000802007f */
[----:B---3--:R-:W-:Y:S05]  /*7500*/  @!P1 BRA `(.L_x_26) ;  /* 0xfffffffc00f09947 */ /* 0x008fea000383ffff */
[----:B------:R-:W-:Y:S05]  /*7510*/  BRA `(.L_x_25) ;  /* 0xffffffa400707947 */ /* 0x000fea000383ffff */
.L_x_173:
[----:B------:R-:W-:Y:S01]  /*7520*/  BSSY B1, `(.L_x_193) ;  /* 0x0000006000017945 */ /* 0x000fe20003800000 */
[----:B------:R-:W-:-:S07]  /*7530*/  IMAD.MOV.U32 R15, RZ, RZ, -0x1 ;  /* 0xffffffffff0f7424 */ /* 0x000fce00078e00ff */
[----:B------:R-:W-:Y:S05]  /*7540*/  WARPSYNC.COLLECTIVE R15, `(.L_x_194) ;  /* 0x000000000f0c7348 */ /* 0x000fea0003c00000 */
[----:B------:R-:W-:Y:S02]  /*7550*/  ELECT P6, UR62, PT ;  /* 0x00000000003e782f */ /* 0x000fe400038c0000 */
[----:B------:R-:W-:Y:S01]  /*7560*/  MOV R14, UR62 ;  /* 0x0000003e000e7c02 */ /* 0x000fe20008000f00 */
[----:B------:R-:W-:Y:S10]  /*7570*/  ENDCOLLECTIVE ;  /* 0x000000000000791b */ /* 0x000ff40003800000 */
.L_x_194:
[----:B------:R-:W-:Y:S05]  /*7580*/  BSYNC B1 ;  /* 0x0000000000017941 */ /* 0x000fea0003800000 */
.L_x_193:
[----:B------:R-:W-:Y:S05]  /*7590*/  BRA `(.L_x_195) ;  /* 0xfffffff0001c7947 */ /* 0x000fea000383ffff */
.L_x_176:
[----:B-1----:R1:W2:Y:S02]  /*75a0*/  SYNCS.PHASECHK.TRANS64.TRYWAIT P0, [R23+URZ+0x28], R14 ;  /* 0x0000280e170075a7 */ /* 0x0022a4000800017f */
[----:B--2---:R-:W-:Y:S05]  /*75b0*/  @!P0 NANOSLEEP.SYNCS 0x989680 ;  /* 0x009896800000895d */ /* 0x004fea0003900000 */
[----:B------:R-:W2:Y:S02]  /*75c0*/  @!P0 SYNCS.PHASECHK.TRANS64 P0, [R23+URZ+0x28], R14 ;  /* 0x0000280e170085a7 */ /* 0x000ea4000800007f */
[----:B--2---:R-:W-:Y:S05]  /*75d0*/  @!P0 BRA `(.L_x_176) ;  /* 0xfffffffc00f08947 */ /* 0x004fea000383ffff */
[----:B------:R-:W-:Y:S05]  /*75e0*/  BRA `(.L_x_196) ;  /* 0xfffffff000547947 */ /* 0x000fea000383ffff */
.L_x_184:
[----:B------:R-:W-:Y:S01]  /*75f0*/  BSSY B0, `(.L_x_197) ;  /* 0x0000006000007945 */ /* 0x000fe20003800000 */
[----:B------:R-:W-:-:S07]  /*7600*/  IMAD.MOV.U32 R15, RZ, RZ, -0x1 ;  /* 0xffffffffff0f7424 */ /* 0x000fce00078e00ff */
[----:B------:R-:W-:Y:S05]  /*7610*/  WARPSYNC.COLLECTIVE R15, `(.L_x_198) ;  /* 0x000000000f0c7348 */ /* 0x000fea0003c00000 */
[----:B------:R-:W-:Y:S02]  /*7620*/  ELECT P6, UR62, PT ;  /* 0x00000000003e782f */ /* 0x000fe400038c0000 */
[----:B------:R-:W-:Y:S01]  /*7630*/  MOV R14, UR62 ;  /* 0x0000003e000e7c02 */ /* 0x000fe20008000f00 */
[----:B------:R-:W-:Y:S10]  /*7640*/  ENDCOLLECTIVE ;  /* 0x000000000000791b */ /* 0x000ff40003800000 */
.L_x_198:
[----:B------:R-:W-:Y:S05]  /*7650*/  BSYNC B0 ;  /* 0x0000000000007941 */ /* 0x000fea0003800000 */
.L_x_197:
[----:B------:R-:W-:Y:S05]  /*7660*/  BRA `(.L_x_199) ;  /* 0xfffffff800ac7947 */ /* 0x000fea000383ffff */
.L_x_188:
[----:B0-----:R0:W1:Y:S02]  /*7670*/  SYNCS.PHASECHK.TRANS64.TRYWAIT P0, [R7+URZ], R4 ;  /* 0x00000004070075a7 */ /* 0x001064000800017f */
[----:B-1----:R-:W-:Y:S05]  /*7680*/  @!P0 NANOSLEEP.SYNCS 0x989680 ;  /* 0x009896800000895d */ /* 0x002fea0003900000 */
[----:B------:R-:W1:Y:S02]  /*7690*/  @!P0 SYNCS.PHASECHK.TRANS64 P0, [R7+URZ], R4 ;  /* 0x00000004070085a7 */ /* 0x000e64000800007f */
[----:B-1----:R-:W-:Y:S05]  /*76a0*/  @!P0 BRA `(.L_x_188) ;  /* 0xfffffffc00f08947 */ /* 0x002fea000383ffff */
[----:B------:R-:W-:Y:S05]  /*76b0*/  BRA `(.L_x_200) ;  /* 0xfffffff800ec7947 */ /* 0x000fea000383ffff */
.L_x_189:
[----:B0-----:R0:W1:Y:S02]  /*76c0*/  SYNCS.PHASECHK.TRANS64.TRYWAIT P0, [R8+URZ], R5 ;  /* 0x00000005080075a7 */ /* 0x001064000800017f */
[----:B-1----:R-:W-:Y:S05]  /*76d0*/  @!P0 NANOSLEEP.SYNCS 0x989680 ;  /* 0x009896800000895d */ /* 0x002fea0003900000 */
[----:B------:R-:W1:Y:S02]  /*76e0*/  @!P0 SYNCS.PHASECHK.TRANS64 P0, [R8+URZ], R5 ;  /* 0x00000005080085a7 */ /* 0x000e64000800007f */
[----:B-1----:R-:W-:Y:S05]  /*76f0*/  @!P0 BRA `(.L_x_189) ;  /* 0xfffffffc00f08947 */ /* 0x002fea000383ffff */
[----:B------:R-:W-:Y:S05]  /*7700*/  BRA `(.L_x_201) ;  /* 0xfffffff800fc7947 */ /* 0x000fea000383ffff */
.L_x_190:
[----:B0-----:R0:W1:Y:S02]  /*7710*/  SYNCS.PHASECHK.TRANS64.TRYWAIT P0, [R9+URZ], R4 ;  /* 0x00000004090075a7 */ /* 0x001064000800017f */
[----:B-1----:R-:W-:Y:S05]  /*7720*/  @!P0 NANOSLEEP.SYNCS 0x989680 ;  /* 0x009896800000895d */ /* 0x002fea0003900000 */
[----:B------:R-:W1:Y:S02]  /*7730*/  @!P0 SYNCS.PHASECHK.TRANS64 P0, [R9+URZ], R4 ;  /* 0x00000004090085a7 */ /* 0x000e64000800007f */
[----:B-1----:R-:W-:Y:S05]  /*7740*/  @!P0 BRA `(.L_x_190) ;  /* 0xfffffffc00f08947 */ /* 0x002fea000383ffff */
[----:B------:R-:W-:Y:S05]  /*7750*/  BRA `(.L_x_202) ;  /* 0xfffffffc000c7947 */ /* 0x000fea000383ffff */
.L_x_191:
[----:B0-----:R0:W1:Y:S02]  /*7760*/  SYNCS.PHASECHK.TRANS64.TRYWAIT P0, [R6+URZ], R5 ;  /* 0x00000005060075a7 */ /* 0x001064000800017f */
[----:B-1----:R-:W-:Y:S05]  /*7770*/  @!P0 NANOSLEEP.SYNCS 0x989680 ;  /* 0x009896800000895d */ /* 0x002fea0003900000 */
[----:B------:R-:W1:Y:S02]  /*7780*/  @!P0 SYNCS.PHASECHK.TRANS64 P0, [R6+URZ], R5 ;  /* 0x00000005060085a7 */ /* 0x000e64000800007f */
[----:B-1----:R-:W-:Y:S05]  /*7790*/  @!P0 BRA `(.L_x_191) ;  /* 0xfffffffc00f08947 */ /* 0x002fea000383ffff */
[----:B------:R-:W-:Y:S05]  /*77a0*/  BRA `(.L_x_203) ;  /* 0xfffffffc00147947 */ /* 0x000fea000383ffff */
.L_x_204:
[----:B------:R-:W-:-:S00]  /*77b0*/  BRA `(.L_x_204) ;  /* 0xfffffffc00fc7947 */ /* 0x000fc0000383ffff */
[----:B------:R-:W-:-:S00]  /*77c0*/  NOP ;  /* 0x0000000000007918 */ /* 0x000fc00000000000 */
        /* <DEDUP_REMOVED lines=11> */
.L_x_205:


//--------------------- .nv.global.init           --------------------------
	.section	.nv.global.init,"aw",@progbits
.nv.global.init:
	.type		$str$22,@object
	.size		$str$22,($str$23 - $str$22)
$str$22:
        /*0000*/ 	.byte	0x6b, 0x5f, 0x74, 0x69, 0x6c, 0x65, 0x5f, 0x63, 0x6f, 0x75, 0x6e, 0x74, 0x20, 0x3e, 0x3d, 0x20
        /*0010*/ 	.byte	0x31, 0x00
	.type		$str$23,@object
	.size		$str$23,(__unnamed_1 - $str$23)
$str$23:
        /*0012*/ 	.byte	0x2f, 0x74, 0x6d, 0x70, 0x2f, 0x63, 0x75, 0x74, 0x6c, 0x61, 0x73, 0x73, 0x5f, 0x73, 0x77, 0x65
        /*0022*/ 	.byte	0x65, 0x70, 0x5f, 0x73, 0x72, 0x63, 0x2f, 0x69, 0x6e, 0x63, 0x6c, 0x75, 0x64, 0x65, 0x2f, 0x63
        /*0032*/ 	.byte	0x75, 0x74, 0x6c, 0x61, 0x73, 0x73, 0x2f, 0x67, 0x65, 0x6d, 0x6d, 0x2f, 0x63, 0x6f, 0x6c, 0x6c
        /*0042*/ 	.byte	0x65, 0x63, 0x74, 0x69, 0x76, 0x65, 0x2f, 0x73, 0x6d, 0x39, 0x30, 0x5f, 0x6d, 0x6d, 0x61, 0x5f
        /*0052*/ 	.byte	0x74, 0x6d, 0x61, 0x5f, 0x67, 0x6d, 0x6d, 0x61, 0x5f, 0x73, 0x73, 0x5f, 0x77, 0x61, 0x72, 0x70
        /*0062*/ 	.byte	0x73, 0x70, 0x65, 0x63, 0x69, 0x61, 0x6c, 0x69, 0x7a, 0x65, 0x64, 0x2e, 0x68, 0x70, 0x70, 0x00
	.type		__unnamed_1,@object
	.size		__unnamed_1,(.L_0 - __unnamed_1)
__unnamed_1:
        /*0072*/ 	.byte	0x76, 0x6f, 0x69, 0x64, 0x20, 0x63, 0x75, 0x74, 0x6c, 0x61, 0x73, 0x73, 0x3a, 0x3a, 0x67, 0x65
        /* <DEDUP_REMOVED lines=172> */
        /*0b42*/ 	.byte	0x3a, 0x3a, 0x69, 0x64, 0x65, 0x6e, 0x74, 0x69, 0x74, 0x79, 0x5d, 0x00
.L_0:


//--------------------- .nv.shared._ZN7cutlass13device_kernelINS_4gemm6kernel13GemmUniversalIN4cute5tupleIJiiiiEEENS1_10collective13CollectiveMmaINS1_34MainloopSm90TmaGmmaWarpSpecializedILi5ENS5_IJNS4_1CILi4EEENSA_ILi1EEESC_EEENS1_35KernelTmaWarpSpecializedCooperativeEEENS5_IJNSA_ILi256EEENSA_ILi64EEENSA_ILi128EEEEEEaNS5_IJlSC_lEEEaSK_NS4_8TiledMMAINS4_8MMA_AtomIJNS4_4SM904GMMA26MMA_64x64x32_S32S8S8_SS_TNEEEENS4_6LayoutINS5_IJNSA_ILi2EEESC_SC_EEENS5_IJSC_NSA_ILi0EEESU_EEEEENS5_IJNS4_10UnderscoreESX_SX_EEEEENS4_13SM90_TMA_LOADENS4_14ComposedLayoutINS4_7SwizzleILi3ELi4ELi3EEENS4_18smem_ptr_flag_bitsILi8EEENSR_INS5_IJNSA_ILi8EEESI_EEENS5_IJSI_SC_EEEEEEEvNS4_8identityENS4_23SM90_TMA_LOAD_MULTICASTES1A_vS1B_EENS_8epilogue10collective6detail29Sm90TmaWarpSpecializedAdapterINS1F_15DefaultEpilogueIaSK_SK_NS1E_6thread17LinearCombinationIaLi1EiiLNS1J_9ScaleType4KindE0ELNS_15FloatRoundStyleE2EaEENS1_15EpilogueDefaultEEEEEvvEEEEvNT_6ParamsE --------------------------
	.section	.nv.shared._ZN7cutlass13device_kernelINS_4gemm6kernel13GemmUniversalIN4cute5tupleIJiiiiEEENS1_10collective13CollectiveMmaINS1_34MainloopSm90TmaGmmaWarpSpecializedILi5ENS5_IJNS4_1CILi4EEENSA_ILi1EEESC_EEENS1_35KernelTmaWarpSpecializedCooperativeEEENS5_IJNSA_ILi256EEENSA_ILi64EEENSA_ILi128EEEEEEaNS5_IJlSC_lEEEaSK_NS4_8TiledMMAINS4_8MMA_AtomIJNS4_4SM904GMMA26MMA_64x64x32_S32S8S8_SS_TNEEEENS4_6LayoutINS5_IJNSA_ILi2EEESC_SC_EEENS5_IJSC_NSA_ILi0EEESU_EEEEENS5_IJNS4_10UnderscoreESX_SX_EEEEENS4_13SM90_TMA_LOADENS4_14ComposedLayoutINS4_7SwizzleILi3ELi4ELi3EEENS4_18smem_ptr_flag_bitsILi8EEENSR_INS5_IJNSA_ILi8EEESI_EEENS5_IJSI_SC_EEEEEEEvNS4_8identityENS4_23SM90_TMA_LOAD_MULTICASTES1A_vS1B_EENS_8epilogue10collective6detail29Sm90TmaWarpSpecializedAdapterINS1F_15DefaultEpilogueIaSK_SK_NS1E_6thread17LinearCombinationIaLi1EiiLNS1J_9ScaleType4KindE0ELNS_15FloatRoundStyleE2EaEENS1_15EpilogueDefaultEEEEEvvEEEEvNT_6ParamsE,"aw",@nobits
	.sectionflags	@""
	.align	16
	.zero		1024


//--------------------- .nv.shared.reserved.0     --------------------------
	.section	.nv.shared.reserved.0,"aw",@nobits
	.weak		__nv_reservedSMEM_offset_0_alias
	.size		__nv_reservedSMEM_offset_0_alias, 0, 0
	.other		__nv_reservedSMEM_offset_0_alias,@"STO_CUDA_RESERVED_SHARED STV_DEFAULT"
__nv_reservedSMEM_offset_0_alias:
	.zero		0


//--------------------- .nv.global                --------------------------
	.section	.nv.global,"aw",@nobits
.nv.global:
	.type		_ZN40_INTERNAL_507595ee_4_k_cu_9891d15d_231064cute1_E,@object
	.size		_ZN40_INTERNAL_507595ee_4_k_cu_9891d15d_231064cute1_E,(_ZN40_INTERNAL_507595ee_4_k_cu_9891d15d_231064cuda3std3__45__cpo6cbeginE - _ZN40_INTERNAL_507595ee_4_k_cu_9891d15d_231064cute1_E)
_ZN40_INTERNAL_507595ee_4_k_cu_9891d15d_231064cute1_E:
	.zero		1
	.type		_ZN40_INTERNAL_507595ee_4_k_cu_9891d15d_231064cuda3std3__45__cpo6cbeginE,@object
	.size		_ZN40_INTERNAL_507595ee_4_k_cu_9891d15d_231064cuda3std3__45__cpo6cbeginE,(_ZN40_INTERNAL_507595ee_4_k_cu_9891d15d_231064cuda3std3__48in_placeE - _ZN40_INTERNAL_507595ee_4_k_cu_9891d15d_231064cuda3std3__45__cpo6cbeginE)
_ZN40_INTERNAL_507595ee_4_k_cu_9891d15d_231064cuda3std3__45__cpo6cbeginE:
	.zero		1
	.type		_ZN40_INTERNAL_507595ee_4_k_cu_9891d15d_231064cuda3std3__48in_placeE,@object
	.size		_ZN40_INTERNAL_507595ee_4_k_cu_9891d15d_231064cuda3std3__48in_placeE,(_ZN40_INTERNAL_507595ee_4_k_cu_9891d15d_231064cuda3std6ranges3__45__cpo9iter_moveE - _ZN40_INTERNAL_507595ee_4_k_cu_9891d15d_231064cuda3std3__48in_placeE)
_ZN40_INTERNAL_507595ee_4_k_cu_9891d15d_231064cuda3std3__48in_placeE:
	.zero		1
	.type		_ZN40_INTERNAL_507595ee_4_k_cu_9891d15d_231064cuda3std6ranges3__45__cpo9iter_moveE,@object
	.size		_ZN40_INTERNAL_507595ee_4_k_cu_9891d15d_231064cuda3std6ranges3__45__cpo9iter_moveE,(_ZN40_INTERNAL_507595ee_4_k_cu_9891d15d_231064cuda3std3__45__cpo5beginE - _ZN40_INTERNAL_507595ee_4_k_cu_9891d15d_231064cuda3std6ranges3__45__cpo9iter_moveE)
_ZN40_INTERNAL_507595ee_4_k_cu_9891d15d_231064cuda3std6ranges3__45__cpo9iter_moveE:
	.zero		1
	.type		_ZN40_INTERNAL_507595ee_4_k_cu_9891d15d_231064cuda3std3__45__cpo5beginE,@object
	.size		_ZN40_INTERNAL_507595ee_4_k_cu_9891d15d_231064cuda3std3__45__cpo5beginE,(_ZN40_INTERNAL_507595ee_4_k_cu_9891d15d_231064cuda3std3__442_GLOBAL__N__507595ee_4_k_cu_9891d15d_231066ignoreE - _ZN40_INTERNAL_507595ee_4_k_cu_9891d15d_231064cuda3std3__45__cpo5beginE)
_ZN40_INTERNAL_507595ee_4_k_cu_9891d15d_231064cuda3std3__45__cpo5beginE:
	.zero		1
	.type		_ZN40_INTERNAL_507595ee_4_k_cu_9891d15d_231064cuda3std3__442_GLOBAL__N__507595ee_4_k_cu_9891d15d_231066ignoreE,@object
	.size		_ZN40_INTERNAL_507595ee_4_k_cu_9891d15d_231064cuda3std3__442_GLOBAL__N__507595ee_4_k_cu_9891d15d_231066ignoreE,(_ZN40_INTERNAL_507595ee_4_k_cu_9891d15d_231064cute7productE - _ZN40_INTERNAL_507595ee_4_k_cu_9891d15d_231064cuda3std3__442_GLOBAL__N__507595ee_4_k_cu_9891d15d_231066ignoreE)
_ZN40_INTERNAL_507595ee_4_k_cu_9891d15d_231064cuda3std3__442_GLOBAL__N__507595ee_4_k_cu_9891d15d_231066ignoreE:
	.zero		1
	.type		_ZN40_INTERNAL_507595ee_4_k_cu_9891d15d_231064cute7productE,@object
	.size		_ZN40_INTERNAL_507595ee_4_k_cu_9891d15d_231064cute7productE,(_ZN40_INTERNAL_507595ee_4_k_cu_9891d15d_231064cuda3std3__45__cpo3endE - _ZN40_INTERNAL_507595ee_4_k_cu_9891d15d_231064cute7productE)
_ZN40_INTERNAL_507595ee_4_k_cu_9891d15d_231064cute7productE:
	.zero		1
	.type		_ZN40_INTERNAL_507595ee_4_k_cu_9891d15d_231064cuda3std3__45__cpo3endE,@object
	.size		_ZN40_INTERNAL_507595ee_4_k_cu_9891d15d_231064cuda3std3__45__cpo3endE,(_ZN40_INTERNAL_507595ee_4_k_cu_9891d15d_231064cuda3std3__419piecewise_constructE - _ZN40_INTERNAL_507595ee_4_k_cu_9891d15d_231064cuda3std3__45__cpo3endE)
_ZN40_INTERNAL_507595ee_4_k_cu_9891d15d_231064cuda3std3__45__cpo3endE:
	.zero		1
	.type		_ZN40_INTERNAL_507595ee_4_k_cu_9891d15d_231064cuda3std3__419piecewise_constructE,@object
	.size		_ZN40_INTERNAL_507595ee_4_k_cu_9891d15d_231064cuda3std3__419piecewise_constructE,(_ZN40_INTERNAL_507595ee_4_k_cu_9891d15d_231064cuda3std3__45__cpo4cendE - _ZN40_INTERNAL_507595ee_4_k_cu_9891d15d_231064cuda3std3__419piecewise_constructE)
_ZN40_INTERNAL_507595ee_4_k_cu_9891d15d_231064cuda3std3__419piecewise_constructE:
	.zero		1
	.type		_ZN40_INTERNAL_507595ee_4_k_cu_9891d15d_231064cuda3std3__45__cpo4cendE,@object
	.size		_ZN40_INTERNAL_507595ee_4_k_cu_9891d15d_231064cuda3std3__45__cpo4cendE,(_ZN40_INTERNAL_507595ee_4_k_cu_9891d15d_231064cuda3std6ranges3__45__cpo4swapE - _ZN40_INTERNAL_507595ee_4_k_cu_9891d15d_231064cuda3std3__45__cpo4cendE)
_ZN40_INTERNAL_507595ee_4_k_cu_9891d15d_231064cuda3std3__45__cpo4cendE:
	.zero		1
	.type		_ZN40_INTERNAL_507595ee_4_k_cu_9891d15d_231064cuda3std6ranges3__45__cpo4swapE,@object
	.size		_ZN40_INTERNAL_507595ee_4_k_cu_9891d15d_231064cuda3std6ranges3__45__cpo4swapE,(.L_8 - _ZN40_INTERNAL_507595ee_4_k_cu_9891d15d_231064cuda3std6ranges3__45__cpo4swapE)
_ZN40_INTERNAL_507595ee_4_k_cu_9891d15d_231064cuda3std6ranges3__45__cpo4swapE:
	.zero		1
.L_8:


//--------------------- .nv.constant0._ZN7cutlass13device_kernelINS_4gemm6kernel13GemmUniversalIN4cute5tupleIJiiiiEEENS1_10collective13CollectiveMmaINS1_34MainloopSm90TmaGmmaWarpSpecializedILi5ENS5_IJNS4_1CILi4EEENSA_ILi1EEESC_EEENS1_35KernelTmaWarpSpecializedCooperativeEEENS5_IJNSA_ILi256EEENSA_ILi64EEENSA_ILi128EEEEEEaNS5_IJlSC_lEEEaSK_NS4_8TiledMMAINS4_8MMA_AtomIJNS4_4SM904GMMA26MMA_64x64x32_S32S8S8_SS_TNEEEENS4_6LayoutINS5_IJNSA_ILi2EEESC_SC_EEENS5_IJSC_NSA_ILi0EEESU_EEEEENS5_IJNS4_10UnderscoreESX_SX_EEEEENS4_13SM90_TMA_LOADENS4_14ComposedLayoutINS4_7SwizzleILi3ELi4ELi3EEENS4_18smem_ptr_flag_bitsILi8EEENSR_INS5_IJNSA_ILi8EEESI_EEENS5_IJSI_SC_EEEEEEEvNS4_8identityENS4_23SM90_TMA_LOAD_MULTICASTES1A_vS1B_EENS_8epilogue10collective6detail29Sm90TmaWarpSpecializedAdapterINS1F_15DefaultEpilogueIaSK_SK_NS1E_6thread17LinearCombinationIaLi1EiiLNS1J_9ScaleType4KindE0ELNS_15FloatRoundStyleE2EaEENS1_15EpilogueDefaultEEEEEvvEEEEvNT_6ParamsE --------------------------
	.section	.nv.constant0._ZN7cutlass13device_kernelINS_4gemm6kernel13GemmUniversalIN4cute5tupleIJiiiiEEENS1_10collective13CollectiveMmaINS1_34MainloopSm90TmaGmmaWarpSpecializedILi5ENS5_IJNS4_1CILi4EEENSA_ILi1EEESC_EEENS1_35KernelTmaWarpSpecializedCooperativeEEENS5_IJNSA_ILi256EEENSA_ILi64EEENSA_ILi128EEEEEEaNS5_IJlSC_lEEEaSK_NS4_8TiledMMAINS4_8MMA_AtomIJNS4_4SM904GMMA26MMA_64x64x32_S32S8S8_SS_TNEEEENS4_6LayoutINS5_IJNSA_ILi2EEESC_SC_EEENS5_IJSC_NSA_ILi0EEESU_EEEEENS5_IJNS4_10UnderscoreESX_SX_EEEEENS4_13SM90_TMA_LOADENS4_14ComposedLayoutINS4_7SwizzleILi3ELi4ELi3EEENS4_18smem_ptr_flag_bitsILi8EEENSR_INS5_IJNSA_ILi8EEESI_EEENS5_IJSI_SC_EEEEEEEvNS4_8identityENS4_23SM90_TMA_LOAD_MULTICASTES1A_vS1B_EENS_8epilogue10collective6detail29Sm90TmaWarpSpecializedAdapterINS1F_15DefaultEpilogueIaSK_SK_NS1E_6thread17LinearCombinationIaLi1EiiLNS1J_9ScaleType4KindE0ELNS_15FloatRoundStyleE2EaEENS1_15EpilogueDefaultEEEEEvvEEEEvNT_6ParamsE,"a",@progbits
	.sectionflags	@""
	.align	4
.nv.constant0._ZN7cutlass13device_kernelINS_4gemm6kernel13GemmUniversalIN4cute5tupleIJiiiiEEENS1_10collective13CollectiveMmaINS1_34MainloopSm90TmaGmmaWarpSpecializedILi5ENS5_IJNS4_1CILi4EEENSA_ILi1EEESC_EEENS1_35KernelTmaWarpSpecializedCooperativeEEENS5_IJNSA_ILi256EEENSA_ILi64EEENSA_ILi128EEEEEEaNS5_IJlSC_lEEEaSK_NS4_8TiledMMAINS4_8MMA_AtomIJNS4_4SM904GMMA26MMA_64x64x32_S32S8S8_SS_TNEEEENS4_6LayoutINS5_IJNSA_ILi2EEESC_SC_EEENS5_IJSC_NSA_ILi0EEESU_EEEEENS5_IJNS4_10UnderscoreESX_SX_EEEEENS4_13SM90_TMA_LOADENS4_14ComposedLayoutINS4_7SwizzleILi3ELi4ELi3EEENS4_18smem_ptr_flag_bitsILi8EEENSR_INS5_IJNSA_ILi8EEESI_EEENS5_IJSI_SC_EEEEEEEvNS4_8identityENS4_23SM90_TMA_LOAD_MULTICASTES1A_vS1B_EENS_8epilogue10collective6detail29Sm90TmaWarpSpecializedAdapterINS1F_15DefaultEpilogueIaSK_SK_NS1E_6thread17LinearCombinationIaLi1EiiLNS1J_9ScaleType4KindE0ELNS_15FloatRoundStyleE2EaEENS1_15EpilogueDefaultEEEEEvvEEEEvNT_6ParamsE:
	.zero		1664


//--------------------- SYMBOLS --------------------------

	.type		.nv.reservedSmem.offset0,@object
	.size		.nv.reservedSmem.offset0,0x4
	.type		__assertfail,@function
